	.target	sm_100a

	.elftype	@"ET_EXEC"


//--------------------- .note.nv.tkinfo           --------------------------
	.section	.note.nv.tkinfo,"",@"SHT_NOTE"
	.sectionflags	@"SHF_NOTE_NV_TKINFO"
	.tkinfo
        /*0018*/ 	.word	0x00000002
        /*0030*/ 	.string	""
        /*0030*/ 	.string	"ptxas"
        /*0030*/ 	.string	"Cuda compilation tools, release 13.0, V13.0.88"
        /*0030*/ 	.string	"Build cuda_13.0.r13.0/compiler.36424714_0"
        /*0030*/ 	.string	"-arch sm_100a -m 64 "



//--------------------- .note.nv.cuinfo           --------------------------
	.section	.note.nv.cuinfo,"",@"SHT_NOTE"
	.sectionflags	@"SHF_NOTE_NV_CUINFO"
        /*0018*/ 	.short	0x0002
        /*001a*/ 	.short	0x0064
        /*001c*/ 	.short	0x0082
	.zero		2


//--------------------- .nv.info                  --------------------------
	.section	.nv.info,"",@"SHT_CUDA_INFO"
	.align	4


	//----- nvinfo : EIATTR_REGCOUNT
	.align		4
        /*0000*/ 	.byte	0x04, 0x2f
        /*0002*/ 	.short	(.L_16 - .L_15)
	.align		4
.L_15:
        /*0004*/ 	.word	index@(_ZN7cutlass13device_kernelINS_4gemm6kernel13GemmUniversalIN4cute5tupleIJiiiiEEENS1_10collective13CollectiveMmaINS1_35MainloopSm100TmaUmmaWarpSpecializedILi24ELi2ELi4ENS5_IJNS4_1CILi1EEESB_SB_EEEEENS5_IJNSA_ILi64EEENSA_ILi8EEESE_EEENS_10bfloat16_tENS5_IJlSB_lEEESH_SI_NS4_8TiledMMAINS4_8MMA_AtomIJNS4_20SM100_MMA_F16BF16_SSISH_SH_fLi64ELi8ELNS4_4UMMA5MajorE0ELSN_0ELNSM_7ScaleInE0ELSO_0EEEEEENS4_6LayoutISC_NS5_IJNSA_ILi0EEESS_SS_EEEEENS5_IJNS4_10UnderscoreESV_SV_EEEEENS4_13SM90_TMA_LOADENS4_14ComposedLayoutINS4_7SwizzleILi3ELi4ELi3EEENS4_18smem_ptr_flag_bitsILi16EEENSR_INS5_IJSF_SE_EEENS5_IJSE_SB_EEEEEEEvNS4_8identityESY_S17_vS18_EENS_8epilogue10collective18CollectiveEpilogueINS1A_23Sm100TmaWarpSpecializedILi2ELi1ELi4ELb1ELb0EEEJSG_NS5_IJNSR_ISE_SB_EENSR_ISF_SB_EEEEESH_SI_SH_SI_NS1A_6fusion15FusionCallbacksIS1E_NS1I_17LinearCombinationISH_fSH_fLNS_15FloatRoundStyleE2EEESG_S1H_JEEENS4_5SM1004TMEM4LOAD26SM100_TMEM_LOAD_16dp256b1xESY_NSZ_INS10_ILi0ELi4ELi3EEES13_NSR_INS5_IJSF_SF_EEENS5_IJSF_SB_EEEEEEENS4_17SM75_U32x2_LDSM_NENS4_14SM90_TMA_STOREES1W_NS4_17SM90_U32x2_STSM_NENS4_39AutoVectorizingCopyWithAssumedAlignmentILi128EEEEEEvvEEEEvNT_6ParamsE)
        /*0008*/ 	.word	0x0000003b


	//----- nvinfo : EIATTR_FRAME_SIZE
	.align		4
.L_16:
        /*000c*/ 	.byte	0x04, 0x11
        /*000e*/ 	.short	(.L_18 - .L_17)
	.align		4
.L_17:
        /*0010*/ 	.word	index@($__internal_2_$__cuda_sm10x_tcgen05_guardrail_trap_unallocated_columns_being_dealloced)
        /*0014*/ 	.word	0x00000000


	//----- nvinfo : EIATTR_FRAME_SIZE
	.align		4
.L_18:
        /*0018*/ 	.byte	0x04, 0x11
        /*001a*/ 	.short	(.L_20 - .L_19)
	.align		4
.L_19:
        /*001c*/ 	.word	index@($__internal_1_$__cuda_sm10x_tcgen05_guardrail_trap_phase_invalid_during_alloc)
        /*0020*/ 	.word	0x00000000


	//----- nvinfo : EIATTR_FRAME_SIZE
	.align		4
.L_20:
        /*0024*/ 	.byte	0x04, 0x11
        /*0026*/ 	.short	(.L_22 - .L_21)
	.align		4
.L_21:
        /*0028*/ 	.word	index@($__internal_0_$__cuda_sm10x_tcgen05_guardrail_trap_col_being_dealloced_not_returned_by_alloc)
        /*002c*/ 	.word	0x00000000


	//----- nvinfo : EIATTR_FRAME_SIZE
	.align		4
.L_22:
        /*0030*/ 	.byte	0x04, 0x11
        /*0032*/ 	.short	(.L_24 - .L_23)
	.align		4
.L_23:
        /*0034*/ 	.word	index@(_ZN7cutlass13device_kernelINS_4gemm6kernel13GemmUniversalIN4cute5tupleIJiiiiEEENS1_10collective13CollectiveMmaINS1_35MainloopSm100TmaUmmaWarpSpecializedILi24ELi2ELi4ENS5_IJNS4_1CILi1EEESB_SB_EEEEENS5_IJNSA_ILi64EEENSA_ILi8EEESE_EEENS_10bfloat16_tENS5_IJlSB_lEEESH_SI_NS4_8TiledMMAINS4_8MMA_AtomIJNS4_20SM100_MMA_F16BF16_SSISH_SH_fLi64ELi8ELNS4_4UMMA5MajorE0ELSN_0ELNSM_7ScaleInE0ELSO_0EEEEEENS4_6LayoutISC_NS5_IJNSA_ILi0EEESS_SS_EEEEENS5_IJNS4_10UnderscoreESV_SV_EEEEENS4_13SM90_TMA_LOADENS4_14ComposedLayoutINS4_7SwizzleILi3ELi4ELi3EEENS4_18smem_ptr_flag_bitsILi16EEENSR_INS5_IJSF_SE_EEENS5_IJSE_SB_EEEEEEEvNS4_8identityESY_S17_vS18_EENS_8epilogue10collective18CollectiveEpilogueINS1A_23Sm100TmaWarpSpecializedILi2ELi1ELi4ELb1ELb0EEEJSG_NS5_IJNSR_ISE_SB_EENSR_ISF_SB_EEEEESH_SI_SH_SI_NS1A_6fusion15FusionCallbacksIS1E_NS1I_17LinearCombinationISH_fSH_fLNS_15FloatRoundStyleE2EEESG_S1H_JEEENS4_5SM1004TMEM4LOAD26SM100_TMEM_LOAD_16dp256b1xESY_NSZ_INS10_ILi0ELi4ELi3EEES13_NSR_INS5_IJSF_SF_EEENS5_IJSF_SB_EEEEEEENS4_17SM75_U32x2_LDSM_NENS4_14SM90_TMA_STOREES1W_NS4_17SM90_U32x2_STSM_NENS4_39AutoVectorizingCopyWithAssumedAlignmentILi128EEEEEEvvEEEEvNT_6ParamsE)
        /*0038*/ 	.word	0x00000000


	//----- nvinfo : EIATTR_MIN_STACK_SIZE
	.align		4
.L_24:
        /*003c*/ 	.byte	0x04, 0x12
        /*003e*/ 	.short	(.L_26 - .L_25)
	.align		4
.L_25:
        /*0040*/ 	.word	index@(_ZN7cutlass13device_kernelINS_4gemm6kernel13GemmUniversalIN4cute5tupleIJiiiiEEENS1_10collective13CollectiveMmaINS1_35MainloopSm100TmaUmmaWarpSpecializedILi24ELi2ELi4ENS5_IJNS4_1CILi1EEESB_SB_EEEEENS5_IJNSA_ILi64EEENSA_ILi8EEESE_EEENS_10bfloat16_tENS5_IJlSB_lEEESH_SI_NS4_8TiledMMAINS4_8MMA_AtomIJNS4_20SM100_MMA_F16BF16_SSISH_SH_fLi64ELi8ELNS4_4UMMA5MajorE0ELSN_0ELNSM_7ScaleInE0ELSO_0EEEEEENS4_6LayoutISC_NS5_IJNSA_ILi0EEESS_SS_EEEEENS5_IJNS4_10UnderscoreESV_SV_EEEEENS4_13SM90_TMA_LOADENS4_14ComposedLayoutINS4_7SwizzleILi3ELi4ELi3EEENS4_18smem_ptr_flag_bitsILi16EEENSR_INS5_IJSF_SE_EEENS5_IJSE_SB_EEEEEEEvNS4_8identityESY_S17_vS18_EENS_8epilogue10collective18CollectiveEpilogueINS1A_23Sm100TmaWarpSpecializedILi2ELi1ELi4ELb1ELb0EEEJSG_NS5_IJNSR_ISE_SB_EENSR_ISF_SB_EEEEESH_SI_SH_SI_NS1A_6fusion15FusionCallbacksIS1E_NS1I_17LinearCombinationISH_fSH_fLNS_15FloatRoundStyleE2EEESG_S1H_JEEENS4_5SM1004TMEM4LOAD26SM100_TMEM_LOAD_16dp256b1xESY_NSZ_INS10_ILi0ELi4ELi3EEES13_NSR_INS5_IJSF_SF_EEENS5_IJSF_SB_EEEEEEENS4_17SM75_U32x2_LDSM_NENS4_14SM90_TMA_STOREES1W_NS4_17SM90_U32x2_STSM_NENS4_39AutoVectorizingCopyWithAssumedAlignmentILi128EEEEEEvvEEEEvNT_6ParamsE)
        /*0044*/ 	.word	0x00000000
.L_26:


//--------------------- .nv.compat                --------------------------
	.section	.nv.compat,"",@"SHT_CUDA_COMPAT_INFO"
	.align	4
        /*0000*/ 	.byte	0x02, 0x09, 0x01, 0x00, 0x02, 0x02, 0x02, 0x00, 0x02, 0x05, 0x05, 0x00, 0x03, 0x07, 0x01, 0x01
        /*0010*/ 	.byte	0x02, 0x03, 0x01, 0x00, 0x02, 0x06, 0x01, 0x00, 0x04, 0x0b, 0x08, 0x00, 0x09, 0x00, 0x00, 0x00
        /*0020*/ 	.byte	0x00, 0x00, 0x00, 0x00


//--------------------- .nv.info._ZN7cutlass13device_kernelINS_4gemm6kernel13GemmUniversalIN4cute5tupleIJiiiiEEENS1_10collective13CollectiveMmaINS1_35MainloopSm100TmaUmmaWarpSpecializedILi24ELi2ELi4ENS5_IJNS4_1CILi1EEESB_SB_EEEEENS5_IJNSA_ILi64EEENSA_ILi8EEESE_EEENS_10bfloat16_tENS5_IJlSB_lEEESH_SI_NS4_8TiledMMAINS4_8MMA_AtomIJNS4_20SM100_MMA_F16BF16_SSISH_SH_fLi64ELi8ELNS4_4UMMA5MajorE0ELSN_0ELNSM_7ScaleInE0ELSO_0EEEEEENS4_6LayoutISC_NS5_IJNSA_ILi0EEESS_SS_EEEEENS5_IJNS4_10UnderscoreESV_SV_EEEEENS4_13SM90_TMA_LOADENS4_14ComposedLayoutINS4_7SwizzleILi3ELi4ELi3EEENS4_18smem_ptr_flag_bitsILi16EEENSR_INS5_IJSF_SE_EEENS5_IJSE_SB_EEEEEEEvNS4_8identityESY_S17_vS18_EENS_8epilogue10collective18CollectiveEpilogueINS1A_23Sm100TmaWarpSpecializedILi2ELi1ELi4ELb1ELb0EEEJSG_NS5_IJNSR_ISE_SB_EENSR_ISF_SB_EEEEESH_SI_SH_SI_NS1A_6fusion15FusionCallbacksIS1E_NS1I_17LinearCombinationISH_fSH_fLNS_15FloatRoundStyleE2EEESG_S1H_JEEENS4_5SM1004TMEM4LOAD26SM100_TMEM_LOAD_16dp256b1xESY_NSZ_INS10_ILi0ELi4ELi3EEES13_NSR_INS5_IJSF_SF_EEENS5_IJSF_SB_EEEEEEENS4_17SM75_U32x2_LDSM_NENS4_14SM90_TMA_STOREES1W_NS4_17SM90_U32x2_STSM_NENS4_39AutoVectorizingCopyWithAssumedAlignmentILi128EEEEEEvvEEEEvNT_6ParamsE --------------------------
	.section	.nv.info._ZN7cutlass13device_kernelINS_4gemm6kernel13GemmUniversalIN4cute5tupleIJiiiiEEENS1_10collective13CollectiveMmaINS1_35MainloopSm100TmaUmmaWarpSpecializedILi24ELi2ELi4ENS5_IJNS4_1CILi1EEESB_SB_EEEEENS5_IJNSA_ILi64EEENSA_ILi8EEESE_EEENS_10bfloat16_tENS5_IJlSB_lEEESH_SI_NS4_8TiledMMAINS4_8MMA_AtomIJNS4_20SM100_MMA_F16BF16_SSISH_SH_fLi64ELi8ELNS4_4UMMA5MajorE0ELSN_0ELNSM_7ScaleInE0ELSO_0EEEEEENS4_6LayoutISC_NS5_IJNSA_ILi0EEESS_SS_EEEEENS5_IJNS4_10UnderscoreESV_SV_EEEEENS4_13SM90_TMA_LOADENS4_14ComposedLayoutINS4_7SwizzleILi3ELi4ELi3EEENS4_18smem_ptr_flag_bitsILi16EEENSR_INS5_IJSF_SE_EEENS5_IJSE_SB_EEEEEEEvNS4_8identityESY_S17_vS18_EENS_8epilogue10collective18CollectiveEpilogueINS1A_23Sm100TmaWarpSpecializedILi2ELi1ELi4ELb1ELb0EEEJSG_NS5_IJNSR_ISE_SB_EENSR_ISF_SB_EEEEESH_SI_SH_SI_NS1A_6fusion15FusionCallbacksIS1E_NS1I_17LinearCombinationISH_fSH_fLNS_15FloatRoundStyleE2EEESG_S1H_JEEENS4_5SM1004TMEM4LOAD26SM100_TMEM_LOAD_16dp256b1xESY_NSZ_INS10_ILi0ELi4ELi3EEES13_NSR_INS5_IJSF_SF_EEENS5_IJSF_SB_EEEEEEENS4_17SM75_U32x2_LDSM_NENS4_14SM90_TMA_STOREES1W_NS4_17SM90_U32x2_STSM_NENS4_39AutoVectorizingCopyWithAssumedAlignmentILi128EEEEEEvvEEEEvNT_6ParamsE,"",@"SHT_CUDA_INFO"
	.sectionflags	@""
	.align	4


	//----- nvinfo : EIATTR_CUDA_API_VERSION
	.align		4
        /*0000*/ 	.byte	0x04, 0x37
        /*0002*/ 	.short	(.L_28 - .L_27)
.L_27:
        /*0004*/ 	.word	0x00000082


	//----- nvinfo : EIATTR_KPARAM_INFO
	.align		4
.L_28:
        /*0008*/ 	.byte	0x04, 0x17
        /*000a*/ 	.short	(.L_30 - .L_29)
.L_29:
        /*000c*/ 	.word	0x00000000
        /*0010*/ 	.short	0x0000
        /*0012*/ 	.short	0x0000
        /*0014*/ 	.byte	0x00, 0xf0, 0x01, 0x20


	//----- nvinfo : EIATTR_AT_ENTRY_FRAGMENTS
	.align		4
.L_30:
        /*0018*/ 	.byte	0x04, 0x4f
        /*001a*/ 	.short	(.L_32 - .L_31)


	//   ....[0]....
.L_31:
        /*001c*/ 	.word	0x00000006


	//----- nvinfo : EIATTR_RESERVED_SMEM_USED
	.align		4
.L_32:
        /*0020*/ 	.byte	0x01, 0x41
	.zero		2


	//----- nvinfo : EIATTR_SPARSE_MMA_MASK
	.align		4
        /*0024*/ 	.byte	0x03, 0x50
        /*0026*/ 	.short	0x0000


	//----- nvinfo : EIATTR_TCGEN05_1CTA_USED
	.align		4
        /*0028*/ 	.byte	0x01, 0x51
	.zero		2


	//----- nvinfo : EIATTR_MAXREG_COUNT
	.align		4
        /*002c*/ 	.byte	0x03, 0x1b
        /*002e*/ 	.short	0x00ff


	//----- nvinfo : EIATTR_NUM_BARRIERS
	.align		4
        /*0030*/ 	.byte	0x02, 0x4c
        /*0032*/ 	.byte	0x07
	.zero		1


	//----- nvinfo : EIATTR_EXTERNS
	.align		4
        /*0034*/ 	.byte	0x04, 0x0f
        /*0036*/ 	.short	(.L_34 - .L_33)


	//   ....[0]....
	.align		4
.L_33:
        /*0038*/ 	.word	index@(__assertfail)


	//----- nvinfo : EIATTR_MERCURY_ISA_VERSION
	.align		4
.L_34:
        /*003c*/ 	.byte	0x03, 0x5f
        /*003e*/ 	.short	0x0101


	//----- nvinfo : EIATTR_INT_WARP_WIDE_INSTR_OFFSETS
	.align		4
        /*0040*/ 	.byte	0x04, 0x31
        /*0042*/ 	.short	(.L_36 - .L_35)


	//   ....[0]....
.L_35:
        /*0044*/ 	.word	0x00002050


	//   ....[1]....
        /*0048*/ 	.word	0x00004640


	//   ....[2]....
        /*004c*/ 	.word	0x00004660


	//   ....[3]....
        /*0050*/ 	.word	0x00004690


	//   ....[4]....
        /*0054*/ 	.word	0x00005090


	//   ....[5]....
        /*0058*/ 	.word	0x000051d0


	//----- nvinfo : EIATTR_COOP_GROUP_MASK_REGIDS
	.align		4
.L_36:
        /*005c*/ 	.byte	0x04, 0x29
        /*005e*/ 	.short	(.L_38 - .L_37)


	//   ....[0]....
.L_37:
        /*0060*/ 	.word	0xffffffff


	//   ....[1]....
        /*0064*/ 	.word	0xffffffff


	//   ....[2]....
        /*0068*/ 	.word	0xffffffff


	//   ....[3]....
        /*006c*/ 	.word	0xffffffff


	//   ....[4]....
        /*0070*/ 	.word	0xffffffff


	//   ....[5]....
        /*0074*/ 	.word	0xffffffff


	//   ....[6]....
        /*0078*/ 	.word	0xffffffff


	//   ....[7]....
        /*007c*/ 	.word	0xffffffff


	//   ....[8]....
        /*0080*/ 	.word	0xffffffff


	//   ....[9]....
        /*0084*/ 	.word	0xffffffff


	//   ....[10]....
        /*0088*/ 	.word	0xffffffff


	//   ....[11]....
        /*008c*/ 	.word	0xffffffff


	//   ....[12]....
        /*0090*/ 	.word	0xffffffff


	//----- nvinfo : EIATTR_COOP_GROUP_INSTR_OFFSETS
	.align		4
.L_38:
        /*0094*/ 	.byte	0x04, 0x28
        /*0096*/ 	.short	(.L_40 - .L_39)


	//   ....[0]....
.L_39:
        /*0098*/ 	.word	0x00000090


	//   ....[1]....
        /*009c*/ 	.word	0x000004c0


	//   ....[2]....
        /*00a0*/ 	.word	0x000008e0


	//   ....[3]....
        /*00a4*/ 	.word	0x00000a40


	//   ....[4]....
        /*00a8*/ 	.word	0x00000b40


	//   ....[5]....
        /*00ac*/ 	.word	0x00000cb0


	//   ....[6]....
        /*00b0*/ 	.word	0x00000e50


	//   ....[7]....
        /*00b4*/ 	.word	0x00001f30


	//   ....[8]....
        /*00b8*/ 	.word	0x00003850


	//   ....[9]....
        /*00bc*/ 	.word	0x00003a60


	//   ....[10]....
        /*00c0*/ 	.word	0x00003a90


	//   ....[11]....
        /*00c4*/ 	.word	0x00004520


	//   ....[12]....
        /*00c8*/ 	.word	0x00004750


	//----- nvinfo : EIATTR_VRC_CTA_INIT_COUNT
	.align		4
.L_40:
        /*00cc*/ 	.byte	0x02, 0x4a
        /*00ce*/ 	.byte	0x80
	.zero		1


	//----- nvinfo : EIATTR_SYSCALL_OFFSETS
	.align		4
        /*00d0*/ 	.byte	0x04, 0x46
        /*00d2*/ 	.short	(.L_42 - .L_41)


	//   ....[0]....
.L_41:
        /*00d4*/ 	.word	0x00006250


	//----- nvinfo : EIATTR_MBARRIER_INSTR_OFFSETS
	.align		4
.L_42:
        /*00d8*/ 	.byte	0x04, 0x39
        /*00da*/ 	.short	(.L_44 - .L_43)


	//   ....[0]....
.L_43:
        /*00dc*/ 	.word	0x000005c0
        /*00e0*/ 	.word	0x000000ff
        /*00e4*/ 	.word	0x00000000
        /*00e8*/ 	.short	0x0100
        /*00ea*/ 	.byte	0x06
	.zero		1


	//   ....[1]....
        /*00ec*/ 	.word	0x000005d0
        /*00f0*/ 	.word	0x000000ff
        /*00f4*/ 	.word	0x000000c0
        /*00f8*/ 	.short	0x0100
        /*00fa*/ 	.byte	0x06
	.zero		1


	//   ....[2]....
        /*00fc*/ 	.word	0x000005e0
        /*0100*/ 	.word	0x000000ff
        /*0104*/ 	.word	0x00000008
        /*0108*/ 	.short	0x0100
        /*010a*/ 	.byte	0x06
	.zero		1


	//   ....[3]....
        /*010c*/ 	.word	0x000005f0
        /*0110*/ 	.word	0x000000ff
        /*0114*/ 	.word	0x000000c8
        /*0118*/ 	.short	0x0100
        /*011a*/ 	.byte	0x06
	.zero		1


	//   ....[4]....
        /*011c*/ 	.word	0x00000600
        /*0120*/ 	.word	0x000000ff
        /*0124*/ 	.word	0x00000010
        /*0128*/ 	.short	0x0100
        /*012a*/ 	.byte	0x06
	.zero		1


	//   ....[5]....
        /*012c*/ 	.word	0x00000610
        /*0130*/ 	.word	0x000000ff
        /*0134*/ 	.word	0x000000d0
        /*0138*/ 	.short	0x0100
        /*013a*/ 	.byte	0x06
	.zero		1


	//   ....[6]....
        /*013c*/ 	.word	0x00000620
        /*0140*/ 	.word	0x000000ff
        /*0144*/ 	.word	0x00000018
        /*0148*/ 	.short	0x0100
        /*014a*/ 	.byte	0x06
	.zero		1


	//   ....[7]....
        /*014c*/ 	.word	0x00000630
        /*0150*/ 	.word	0x000000ff
        /*0154*/ 	.word	0x000000d8
        /*0158*/ 	.short	0x0100
        /*015a*/ 	.byte	0x06
	.zero		1


	//   ....[8]....
        /*015c*/ 	.word	0x00000640
        /*0160*/ 	.word	0x000000ff
        /*0164*/ 	.word	0x00000020
        /*0168*/ 	.short	0x0100
        /*016a*/ 	.byte	0x06
	.zero		1


	//   ....[9]....
        /*016c*/ 	.word	0x00000650
        /*0170*/ 	.word	0x000000ff
        /*0174*/ 	.word	0x000000e0
        /*0178*/ 	.short	0x0100
        /*017a*/ 	.byte	0x06
	.zero		1


	//   ....[10]....
        /*017c*/ 	.word	0x00000660
        /*0180*/ 	.word	0x000000ff
        /*0184*/ 	.word	0x00000028
        /*0188*/ 	.short	0x0100
        /*018a*/ 	.byte	0x06
	.zero		1


	//   ....[11]....
        /*018c*/ 	.word	0x00000670
        /*0190*/ 	.word	0x000000ff
        /*0194*/ 	.word	0x000000e8
        /*0198*/ 	.short	0x0100
        /*019a*/ 	.byte	0x06
	.zero		1


	//   ....[12]....
        /*019c*/ 	.word	0x00000680
        /*01a0*/ 	.word	0x000000ff
        /*01a4*/ 	.word	0x00000030
        /*01a8*/ 	.short	0x0100
        /*01aa*/ 	.byte	0x06
	.zero		1


	//   ....[13]....
        /*01ac*/ 	.word	0x00000690
        /*01b0*/ 	.word	0x000000ff
        /*01b4*/ 	.word	0x000000f0
        /*01b8*/ 	.short	0x0100
        /*01ba*/ 	.byte	0x06
	.zero		1


	//   ....[14]....
        /*01bc*/ 	.word	0x000006a0
        /*01c0*/ 	.word	0x000000ff
        /*01c4*/ 	.word	0x00000038
        /*01c8*/ 	.short	0x0100
        /*01ca*/ 	.byte	0x06
	.zero		1


	//   ....[15]....
        /*01cc*/ 	.word	0x000006b0
        /*01d0*/ 	.word	0x000000ff
        /*01d4*/ 	.word	0x000000f8
        /*01d8*/ 	.short	0x0100
        /*01da*/ 	.byte	0x06
	.zero		1


	//   ....[16]....
        /*01dc*/ 	.word	0x000006c0
        /*01e0*/ 	.word	0x000000ff
        /*01e4*/ 	.word	0x00000040
        /*01e8*/ 	.short	0x0100
        /*01ea*/ 	.byte	0x06
	.zero		1


	//   ....[17]....
        /*01ec*/ 	.word	0x000006d0
        /*01f0*/ 	.word	0x000000ff
        /*01f4*/ 	.word	0x00000100
        /*01f8*/ 	.short	0x0100
        /*01fa*/ 	.byte	0x06
	.zero		1


	//   ....[18]....
        /*01fc*/ 	.word	0x000006e0
        /*0200*/ 	.word	0x000000ff
        /*0204*/ 	.word	0x00000048
        /*0208*/ 	.short	0x0100
        /*020a*/ 	.byte	0x06
	.zero		1


	//   ....[19]....
        /*020c*/ 	.word	0x000006f0
        /*0210*/ 	.word	0x000000ff
        /*0214*/ 	.word	0x00000108
        /*0218*/ 	.short	0x0100
        /*021a*/ 	.byte	0x06
	.zero		1


	//   ....[20]....
        /*021c*/ 	.word	0x00000700
        /*0220*/ 	.word	0x000000ff
        /*0224*/ 	.word	0x00000050
        /*0228*/ 	.short	0x0100
        /*022a*/ 	.byte	0x06
	.zero		1


	//   ....[21]....
        /*022c*/ 	.word	0x00000710
        /*0230*/ 	.word	0x000000ff
        /*0234*/ 	.word	0x00000110
        /*0238*/ 	.short	0x0100
        /*023a*/ 	.byte	0x06
	.zero		1


	//   ....[22]....
        /*023c*/ 	.word	0x00000720
        /*0240*/ 	.word	0x000000ff
        /*0244*/ 	.word	0x00000058
        /*0248*/ 	.short	0x0100
        /*024a*/ 	.byte	0x06
	.zero		1


	//   ....[23]....
        /*024c*/ 	.word	0x00000730
        /*0250*/ 	.word	0x000000ff
        /*0254*/ 	.word	0x00000118
        /*0258*/ 	.short	0x0100
        /*025a*/ 	.byte	0x06
	.zero		1


	//   ....[24]....
        /*025c*/ 	.word	0x00000740
        /*0260*/ 	.word	0x000000ff
        /*0264*/ 	.word	0x00000060
        /*0268*/ 	.short	0x0100
        /*026a*/ 	.byte	0x06
	.zero		1


	//   ....[25]....
        /*026c*/ 	.word	0x00000750
        /*0270*/ 	.word	0x000000ff
        /*0274*/ 	.word	0x00000120
        /*0278*/ 	.short	0x0100
        /*027a*/ 	.byte	0x06
	.zero		1


	//   ....[26]....
        /*027c*/ 	.word	0x00000760
        /*0280*/ 	.word	0x000000ff
        /*0284*/ 	.word	0x00000068
        /*0288*/ 	.short	0x0100
        /*028a*/ 	.byte	0x06
	.zero		1


	//   ....[27]....
        /*028c*/ 	.word	0x00000770
        /*0290*/ 	.word	0x000000ff
        /*0294*/ 	.word	0x00000128
        /*0298*/ 	.short	0x0100
        /*029a*/ 	.byte	0x06
	.zero		1


	//   ....[28]....
        /*029c*/ 	.word	0x00000780
        /*02a0*/ 	.word	0x000000ff
        /*02a4*/ 	.word	0x00000070
        /*02a8*/ 	.short	0x0100
        /*02aa*/ 	.byte	0x06
	.zero		1


	//   ....[29]....
        /*02ac*/ 	.word	0x00000790
        /*02b0*/ 	.word	0x000000ff
        /*02b4*/ 	.word	0x00000130
        /*02b8*/ 	.short	0x0100
        /*02ba*/ 	.byte	0x06
	.zero		1


	//   ....[30]....
        /*02bc*/ 	.word	0x000007a0
        /*02c0*/ 	.word	0x000000ff
        /*02c4*/ 	.word	0x00000078
        /*02c8*/ 	.short	0x0100
        /*02ca*/ 	.byte	0x06
	.zero		1


	//   ....[31]....
        /*02cc*/ 	.word	0x000007b0
        /*02d0*/ 	.word	0x000000ff
        /*02d4*/ 	.word	0x00000138
        /*02d8*/ 	.short	0x0100
        /*02da*/ 	.byte	0x06
	.zero		1


	//   ....[32]....
        /*02dc*/ 	.word	0x000007c0
        /*02e0*/ 	.word	0x000000ff
        /*02e4*/ 	.word	0x00000080
        /*02e8*/ 	.short	0x0100
        /*02ea*/ 	.byte	0x06
	.zero		1


	//   ....[33]....
        /*02ec*/ 	.word	0x000007d0
        /*02f0*/ 	.word	0x000000ff
        /*02f4*/ 	.word	0x00000140
        /*02f8*/ 	.short	0x0100
        /*02fa*/ 	.byte	0x06
	.zero		1


	//   ....[34]....
        /*02fc*/ 	.word	0x000007e0
        /*0300*/ 	.word	0x000000ff
        /*0304*/ 	.word	0x00000088
        /*0308*/ 	.short	0x0100
        /*030a*/ 	.byte	0x06
	.zero		1


	//   ....[35]....
        /*030c*/ 	.word	0x000007f0
        /*0310*/ 	.word	0x000000ff
        /*0314*/ 	.word	0x00000148
        /*0318*/ 	.short	0x0100
        /*031a*/ 	.byte	0x06
	.zero		1


	//   ....[36]....
        /*031c*/ 	.word	0x00000800
        /*0320*/ 	.word	0x000000ff
        /*0324*/ 	.word	0x00000090
        /*0328*/ 	.short	0x0100
        /*032a*/ 	.byte	0x06
	.zero		1


	//   ....[37]....
        /*032c*/ 	.word	0x00000810
        /*0330*/ 	.word	0x000000ff
        /*0334*/ 	.word	0x00000150
        /*0338*/ 	.short	0x0100
        /*033a*/ 	.byte	0x06
	.zero		1


	//   ....[38]....
        /*033c*/ 	.word	0x00000820
        /*0340*/ 	.word	0x000000ff
        /*0344*/ 	.word	0x00000098
        /*0348*/ 	.short	0x0100
        /*034a*/ 	.byte	0x06
	.zero		1


	//   ....[39]....
        /*034c*/ 	.word	0x00000830
        /*0350*/ 	.word	0x000000ff
        /*0354*/ 	.word	0x00000158
        /*0358*/ 	.short	0x0100
        /*035a*/ 	.byte	0x06
	.zero		1


	//   ....[40]....
        /*035c*/ 	.word	0x00000840
        /*0360*/ 	.word	0x000000ff
        /*0364*/ 	.word	0x000000a0
        /*0368*/ 	.short	0x0100
        /*036a*/ 	.byte	0x06
	.zero		1


	//   ....[41]....
        /*036c*/ 	.word	0x00000850
        /*0370*/ 	.word	0x000000ff
        /*0374*/ 	.word	0x00000160
        /*0378*/ 	.short	0x0100
        /*037a*/ 	.byte	0x06
	.zero		1


	//   ....[42]....
        /*037c*/ 	.word	0x00000860
        /*0380*/ 	.word	0x000000ff
        /*0384*/ 	.word	0x000000a8
        /*0388*/ 	.short	0x0100
        /*038a*/ 	.byte	0x06
	.zero		1


	//   ....[43]....
        /*038c*/ 	.word	0x00000870
        /*0390*/ 	.word	0x000000ff
        /*0394*/ 	.word	0x00000168
        /*0398*/ 	.short	0x0100
        /*039a*/ 	.byte	0x06
	.zero		1


	//   ....[44]....
        /*039c*/ 	.word	0x00000880
        /*03a0*/ 	.word	0x000000ff
        /*03a4*/ 	.word	0x000000b0
        /*03a8*/ 	.short	0x0100
        /*03aa*/ 	.byte	0x06
	.zero		1


	//   ....[45]....
        /*03ac*/ 	.word	0x00000890
        /*03b0*/ 	.word	0x000000ff
        /*03b4*/ 	.word	0x00000170
        /*03b8*/ 	.short	0x0100
        /*03ba*/ 	.byte	0x06
	.zero		1


	//   ....[46]....
        /*03bc*/ 	.word	0x000008a0
        /*03c0*/ 	.word	0x000000ff
        /*03c4*/ 	.word	0x000000b8
        /*03c8*/ 	.short	0x0100
        /*03ca*/ 	.byte	0x06
	.zero		1


	//   ....[47]....
        /*03cc*/ 	.word	0x000008b0
        /*03d0*/ 	.word	0x000000ff
        /*03d4*/ 	.word	0x00000178
        /*03d8*/ 	.short	0x0100
        /*03da*/ 	.byte	0x06
	.zero		1


	//   ....[48]....
        /*03dc*/ 	.word	0x000009f0
        /*03e0*/ 	.word	0x000000ff
        /*03e4*/ 	.word	0x00000180
        /*03e8*/ 	.short	0x0100
        /*03ea*/ 	.byte	0x07
	.zero		1


	//   ....[49]....
        /*03ec*/ 	.word	0x00000a00
        /*03f0*/ 	.word	0x000000ff
        /*03f4*/ 	.word	0x00000190
        /*03f8*/ 	.short	0x0100
        /*03fa*/ 	.byte	0x07
	.zero		1


	//   ....[50]....
        /*03fc*/ 	.word	0x00000a10
        /*0400*/ 	.word	0x000000ff
        /*0404*/ 	.word	0x00000188
        /*0408*/ 	.short	0x0100
        /*040a*/ 	.byte	0x07
	.zero		1


	//   ....[51]....
        /*040c*/ 	.word	0x00000a20
        /*0410*/ 	.word	0x000000ff
        /*0414*/ 	.word	0x00000198
        /*0418*/ 	.short	0x0100
        /*041a*/ 	.byte	0x07
	.zero		1


	//   ....[52]....
        /*041c*/ 	.word	0x00000b10
        /*0420*/ 	.word	0x000000ff
        /*0424*/ 	.word	0x000001a0
        /*0428*/ 	.short	0x0100
        /*042a*/ 	.byte	0x06
	.zero		1


	//   ....[53]....
        /*042c*/ 	.word	0x00000b20
        /*0430*/ 	.word	0x000000ff
        /*0434*/ 	.word	0x000001a8
        /*0438*/ 	.short	0x0100
        /*043a*/ 	.byte	0x06
	.zero		1


	//   ....[54]....
        /*043c*/ 	.word	0x00000c60
        /*0440*/ 	.word	0x000000ff
        /*0444*/ 	.word	0x000001b0
        /*0448*/ 	.short	0x0100
        /*044a*/ 	.byte	0x06
	.zero		1


	//   ....[55]....
        /*044c*/ 	.word	0x00000c70
        /*0450*/ 	.word	0x000000ff
        /*0454*/ 	.word	0x000001c0
        /*0458*/ 	.short	0x0100
        /*045a*/ 	.byte	0x06
	.zero		1


	//   ....[56]....
        /*045c*/ 	.word	0x00000c80
        /*0460*/ 	.word	0x000000ff
        /*0464*/ 	.word	0x000001b8
        /*0468*/ 	.short	0x0100
        /*046a*/ 	.byte	0x06
	.zero		1


	//   ....[57]....
        /*046c*/ 	.word	0x00000c90
        /*0470*/ 	.word	0x000000ff
        /*0474*/ 	.word	0x000001c8
        /*0478*/ 	.short	0x0100
        /*047a*/ 	.byte	0x06
	.zero		1


	//   ....[58]....
        /*047c*/ 	.word	0x00000dc0
        /*0480*/ 	.word	0x000000ff
        /*0484*/ 	.word	0x000001d0
        /*0488*/ 	.short	0x0100
        /*048a*/ 	.byte	0x07
	.zero		1


	//   ....[59]....
        /*048c*/ 	.word	0x00000dd0
        /*0490*/ 	.word	0x000000ff
        /*0494*/ 	.word	0x000001f0
        /*0498*/ 	.short	0x0100
        /*049a*/ 	.byte	0x07
	.zero		1


	//   ....[60]....
        /*049c*/ 	.word	0x00000de0
        /*04a0*/ 	.word	0x000000ff
        /*04a4*/ 	.word	0x000001d8
        /*04a8*/ 	.short	0x0100
        /*04aa*/ 	.byte	0x07
	.zero		1


	//   ....[61]....
        /*04ac*/ 	.word	0x00000df0
        /*04b0*/ 	.word	0x000000ff
        /*04b4*/ 	.word	0x000001f8
        /*04b8*/ 	.short	0x0100
        /*04ba*/ 	.byte	0x07
	.zero		1


	//   ....[62]....
        /*04bc*/ 	.word	0x00000e00
        /*04c0*/ 	.word	0x000000ff
        /*04c4*/ 	.word	0x000001e0
        /*04c8*/ 	.short	0x0100
        /*04ca*/ 	.byte	0x07
	.zero		1


	//   ....[63]....
        /*04cc*/ 	.word	0x00000e10
        /*04d0*/ 	.word	0x000000ff
        /*04d4*/ 	.word	0x00000200
        /*04d8*/ 	.short	0x0100
        /*04da*/ 	.byte	0x07
	.zero		1


	//   ....[64]....
        /*04dc*/ 	.word	0x00000e20
        /*04e0*/ 	.word	0x000000ff
        /*04e4*/ 	.word	0x000001e8
        /*04e8*/ 	.short	0x0100
        /*04ea*/ 	.byte	0x07
	.zero		1


	//   ....[65]....
        /*04ec*/ 	.word	0x00000e30
        /*04f0*/ 	.word	0x000000ff
        /*04f4*/ 	.word	0x00000208
        /*04f8*/ 	.short	0x0100
        /*04fa*/ 	.byte	0x07
	.zero		1


	//   ....[66]....
        /*04fc*/ 	.word	0x00000f20
        /*0500*/ 	.word	0x000000ff
        /*0504*/ 	.word	0x00000210
        /*0508*/ 	.short	0x0100
        /*050a*/ 	.byte	0x06
	.zero		1


	//   ....[67]....
        /*050c*/ 	.word	0x00000f30
        /*0510*/ 	.word	0x000000ff
        /*0514*/ 	.word	0x00000220
        /*0518*/ 	.short	0x0100
        /*051a*/ 	.byte	0x06
	.zero		1


	//   ....[68]....
        /*051c*/ 	.word	0x00000f40
        /*0520*/ 	.word	0x000000ff
        /*0524*/ 	.word	0x00000218
        /*0528*/ 	.short	0x0100
        /*052a*/ 	.byte	0x06
	.zero		1


	//   ....[69]....
        /*052c*/ 	.word	0x00000f50
        /*0530*/ 	.word	0x000000ff
        /*0534*/ 	.word	0x00000228
        /*0538*/ 	.short	0x0100
        /*053a*/ 	.byte	0x06
	.zero		1


	//   ....[70]....
        /*053c*/ 	.word	0x00001830
        /*0540*/ 	.word	0x00000003
        /*0544*/ 	.word	0x00000220
        /*0548*/ 	.short	0x010a
        /*054a*/ 	.byte	0xff
	.zero		1


	//   ....[71]....
        /*054c*/ 	.word	0x00001860
        /*0550*/ 	.word	0x00000003
        /*0554*/ 	.word	0x00000210
        /*0558*/ 	.short	0x0101
        /*055a*/ 	.byte	0xff
	.zero		1


	//   ....[72]....
        /*055c*/ 	.word	0x00001930
        /*0560*/ 	.word	0x000000ff
        /*0564*/ 	.word	0x000000c0
        /*0568*/ 	.short	0x010a
        /*056a*/ 	.byte	0x08
	.zero		1


	//   ....[73]....
        /*056c*/ 	.word	0x000019d0
        /*0570*/ 	.word	0x000000ff
        /*0574*/ 	.word	0x000000c0
        /*0578*/ 	.short	0x010a
        /*057a*/ 	.byte	0x21
	.zero		1


	//   ....[74]....
        /*057c*/ 	.word	0x00001b20
        /*0580*/ 	.word	0x000000ff
        /*0584*/ 	.word	0x000000c0
        /*0588*/ 	.short	0x010a
        /*058a*/ 	.byte	0x08
	.zero		1


	//   ....[75]....
        /*058c*/ 	.word	0x00001c30
        /*0590*/ 	.word	0x000000ff
        /*0594*/ 	.word	0x000001a8
        /*0598*/ 	.short	0x0101
        /*059a*/ 	.byte	0x05
	.zero		1


	//   ....[76]....
        /*059c*/ 	.word	0x00001c50
        /*05a0*/ 	.word	0x000000ff
        /*05a4*/ 	.word	0x000000c0
        /*05a8*/ 	.short	0x010a
        /*05aa*/ 	.byte	0x08
	.zero		1


	//   ....[77]....
        /*05ac*/ 	.word	0x00001cd0
        /*05b0*/ 	.word	0x000000ff
        /*05b4*/ 	.word	0x000000c0
        /*05b8*/ 	.short	0x010a
        /*05ba*/ 	.byte	0x11
	.zero		1


	//   ....[78]....
        /*05bc*/ 	.word	0x00001e20
        /*05c0*/ 	.word	0x000000ff
        /*05c4*/ 	.word	0x000000c0
        /*05c8*/ 	.short	0x010a
        /*05ca*/ 	.byte	0x08
	.zero		1


	//   ....[79]....
        /*05cc*/ 	.word	0x00001f60
        /*05d0*/ 	.word	0x00000002
        /*05d4*/ 	.word	0x000001b0
        /*05d8*/ 	.short	0x010a
        /*05da*/ 	.byte	0xff
	.zero		1


	//   ....[80]....
        /*05dc*/ 	.word	0x00002020
        /*05e0*/ 	.word	0x00000002
        /*05e4*/ 	.word	0x00000000
        /*05e8*/ 	.short	0x0101
        /*05ea*/ 	.byte	0xff
	.zero		1


	//   ....[81]....
        /*05ec*/ 	.word	0x00002580
        /*05f0*/ 	.word	0x000000ff
        /*05f4*/ 	.word	0x00000000
        /*05f8*/ 	.short	0x010a
        /*05fa*/ 	.byte	0x04
	.zero		1


	//   ....[82]....
        /*05fc*/ 	.word	0x00002610
        /*0600*/ 	.word	0x000000ff
        /*0604*/ 	.word	0x00000000
        /*0608*/ 	.short	0x010a
        /*060a*/ 	.byte	0x04
	.zero		1


	//   ....[83]....
        /*060c*/ 	.word	0x000026a0
        /*0610*/ 	.word	0x000000ff
        /*0614*/ 	.word	0x00000000
        /*0618*/ 	.short	0x010a
        /*061a*/ 	.byte	0x04
	.zero		1


	//   ....[84]....
        /*061c*/ 	.word	0x00002730
        /*0620*/ 	.word	0x000000ff
        /*0624*/ 	.word	0x00000000
        /*0628*/ 	.short	0x010a
        /*062a*/ 	.byte	0x04
	.zero		1


	//   ....[85]....
        /*062c*/ 	.word	0x000027c0
        /*0630*/ 	.word	0x000000ff
        /*0634*/ 	.word	0x00000000
        /*0638*/ 	.short	0x010a
        /*063a*/ 	.byte	0x04
	.zero		1


	//   ....[86]....
        /*063c*/ 	.word	0x00002850
        /*0640*/ 	.word	0x000000ff
        /*0644*/ 	.word	0x00000000
        /*0648*/ 	.short	0x010a
        /*064a*/ 	.byte	0x04
	.zero		1


	//   ....[87]....
        /*064c*/ 	.word	0x000028e0
        /*0650*/ 	.word	0x000000ff
        /*0654*/ 	.word	0x00000000
        /*0658*/ 	.short	0x010a
        /*065a*/ 	.byte	0x04
	.zero		1


	//   ....[88]....
        /*065c*/ 	.word	0x00002970
        /*0660*/ 	.word	0x000000ff
        /*0664*/ 	.word	0x00000000
        /*0668*/ 	.short	0x010a
        /*066a*/ 	.byte	0x04
	.zero		1


	//   ....[89]....
        /*066c*/ 	.word	0x00002a00
        /*0670*/ 	.word	0x000000ff
        /*0674*/ 	.word	0x00000000
        /*0678*/ 	.short	0x010a
        /*067a*/ 	.byte	0x04
	.zero		1


	//   ....[90]....
        /*067c*/ 	.word	0x00002a90
        /*0680*/ 	.word	0x000000ff
        /*0684*/ 	.word	0x00000000
        /*0688*/ 	.short	0x010a
        /*068a*/ 	.byte	0x04
	.zero		1


	//   ....[91]....
        /*068c*/ 	.word	0x00002b20
        /*0690*/ 	.word	0x000000ff
        /*0694*/ 	.word	0x00000000
        /*0698*/ 	.short	0x010a
        /*069a*/ 	.byte	0x04
	.zero		1


	//   ....[92]....
        /*069c*/ 	.word	0x00002bb0
        /*06a0*/ 	.word	0x000000ff
        /*06a4*/ 	.word	0x00000000
        /*06a8*/ 	.short	0x010a
        /*06aa*/ 	.byte	0x04
	.zero		1


	//   ....[93]....
        /*06ac*/ 	.word	0x00002c40
        /*06b0*/ 	.word	0x000000ff
        /*06b4*/ 	.word	0x00000000
        /*06b8*/ 	.short	0x010a
        /*06ba*/ 	.byte	0x04
	.zero		1


	//   ....[94]....
        /*06bc*/ 	.word	0x00002cd0
        /*06c0*/ 	.word	0x000000ff
        /*06c4*/ 	.word	0x00000000
        /*06c8*/ 	.short	0x010a
        /*06ca*/ 	.byte	0x04
	.zero		1


	//   ....[95]....
        /*06cc*/ 	.word	0x00002d60
        /*06d0*/ 	.word	0x000000ff
        /*06d4*/ 	.word	0x00000000
        /*06d8*/ 	.short	0x010a
        /*06da*/ 	.byte	0x04
	.zero		1


	//   ....[96]....
        /*06dc*/ 	.word	0x00002df0
        /*06e0*/ 	.word	0x000000ff
        /*06e4*/ 	.word	0x00000000
        /*06e8*/ 	.short	0x010a
        /*06ea*/ 	.byte	0x04
	.zero		1


	//   ....[97]....
        /*06ec*/ 	.word	0x00002e80
        /*06f0*/ 	.word	0x000000ff
        /*06f4*/ 	.word	0x00000000
        /*06f8*/ 	.short	0x010a
        /*06fa*/ 	.byte	0x04
	.zero		1


	//   ....[98]....
        /*06fc*/ 	.word	0x00002f10
        /*0700*/ 	.word	0x000000ff
        /*0704*/ 	.word	0x00000000
        /*0708*/ 	.short	0x010a
        /*070a*/ 	.byte	0x04
	.zero		1


	//   ....[99]....
        /*070c*/ 	.word	0x00002fa0
        /*0710*/ 	.word	0x000000ff
        /*0714*/ 	.word	0x00000000
        /*0718*/ 	.short	0x010a
        /*071a*/ 	.byte	0x04
	.zero		1


	//   ....[100]....
        /*071c*/ 	.word	0x00003030
        /*0720*/ 	.word	0x000000ff
        /*0724*/ 	.word	0x00000000
        /*0728*/ 	.short	0x010a
        /*072a*/ 	.byte	0x04
	.zero		1


	//   ....[101]....
        /*072c*/ 	.word	0x000030c0
        /*0730*/ 	.word	0x000000ff
        /*0734*/ 	.word	0x00000000
        /*0738*/ 	.short	0x010a
        /*073a*/ 	.byte	0x04
	.zero		1


	//   ....[102]....
        /*073c*/ 	.word	0x00003150
        /*0740*/ 	.word	0x000000ff
        /*0744*/ 	.word	0x00000000
        /*0748*/ 	.short	0x010a
        /*074a*/ 	.byte	0x04
	.zero		1


	//   ....[103]....
        /*074c*/ 	.word	0x000031e0
        /*0750*/ 	.word	0x000000ff
        /*0754*/ 	.word	0x00000000
        /*0758*/ 	.short	0x010a
        /*075a*/ 	.byte	0x04
	.zero		1


	//   ....[104]....
        /*075c*/ 	.word	0x00003280
        /*0760*/ 	.word	0x00000000
        /*0764*/ 	.word	0x00000000
        /*0768*/ 	.short	0x010a
        /*076a*/ 	.byte	0xff
	.zero		1


	//   ....[105]....
        /*076c*/ 	.word	0x000033a0
        /*0770*/ 	.word	0x00000000
        /*0774*/ 	.word	0x00000210
        /*0778*/ 	.short	0x010a
        /*077a*/ 	.byte	0xff
	.zero		1


	//   ....[106]....
        /*077c*/ 	.word	0x00003400
        /*0780*/ 	.word	0x00000004
        /*0784*/ 	.word	0x00000000
        /*0788*/ 	.short	0x0101
        /*078a*/ 	.byte	0xff
	.zero		1


	//   ....[107]....
        /*078c*/ 	.word	0x00003420
        /*0790*/ 	.word	0x000000ff
        /*0794*/ 	.word	0x000001c0
        /*0798*/ 	.short	0x010a
        /*079a*/ 	.byte	0x05
	.zero		1


	//   ....[108]....
        /*079c*/ 	.word	0x00003540
        /*07a0*/ 	.word	0x00000000
        /*07a4*/ 	.word	0x000001b0
        /*07a8*/ 	.short	0x010a
        /*07aa*/ 	.byte	0xff
	.zero		1


	//   ....[109]....
        /*07ac*/ 	.word	0x00003650
        /*07b0*/ 	.word	0x00000000
        /*07b4*/ 	.word	0x00000000
        /*07b8*/ 	.short	0x0101
        /*07ba*/ 	.byte	0xff
	.zero		1


	//   ....[110]....
        /*07bc*/ 	.word	0x000036e0
        /*07c0*/ 	.word	0x000000ff
        /*07c4*/ 	.word	0x000001c0
        /*07c8*/ 	.short	0x0106
        /*07ca*/ 	.byte	0x05
	.zero		1


	//   ....[111]....
        /*07cc*/ 	.word	0x00003700
        /*07d0*/ 	.word	0x000000ff
        /*07d4*/ 	.word	0x000001c0
        /*07d8*/ 	.short	0x010a
        /*07da*/ 	.byte	0x05
	.zero		1


	//   ....[112]....
        /*07dc*/ 	.word	0x00003790
        /*07e0*/ 	.word	0x000000ff
        /*07e4*/ 	.word	0x000001c0
        /*07e8*/ 	.short	0x0106
        /*07ea*/ 	.byte	0x04
	.zero		1


	//   ....[113]....
        /*07ec*/ 	.word	0x000037d0
        /*07f0*/ 	.word	0x00000000
        /*07f4*/ 	.word	0x000001c0
        /*07f8*/ 	.short	0x010a
        /*07fa*/ 	.byte	0xff
	.zero		1


	//   ....[114]....
        /*07fc*/ 	.word	0x00003d10
        /*0800*/ 	.word	0x00000000
        /*0804*/ 	.word	0x000001b0
        /*0808*/ 	.short	0x010a
        /*080a*/ 	.byte	0xff
	.zero		1


	//   ....[115]....
        /*080c*/ 	.word	0x00003e10
        /*0810*/ 	.word	0x00000003
        /*0814*/ 	.word	0x00000000
        /*0818*/ 	.short	0x0101
        /*081a*/ 	.byte	0xff
	.zero		1


	//   ....[116]....
        /*081c*/ 	.word	0x00003e20
        /*0820*/ 	.word	0x000000ff
        /*0824*/ 	.word	0x00000000
        /*0828*/ 	.short	0x010a
        /*082a*/ 	.byte	0x06
	.zero		1


	//   ....[117]....
        /*082c*/ 	.word	0x00003ea0
        /*0830*/ 	.word	0x000000ff
        /*0834*/ 	.word	0x000001f0
        /*0838*/ 	.short	0x010a
        /*083a*/ 	.byte	0x07
	.zero		1


	//   ....[118]....
        /*083c*/ 	.word	0x00003f80
        /*0840*/ 	.word	0x000000ff
        /*0844*/ 	.word	0x00000000
        /*0848*/ 	.short	0x010a
        /*084a*/ 	.byte	0x06
	.zero		1


	//   ....[119]....
        /*084c*/ 	.word	0x000040b0
        /*0850*/ 	.word	0x000000ff
        /*0854*/ 	.word	0x00000000
        /*0858*/ 	.short	0x010a
        /*085a*/ 	.byte	0x1a
	.zero		1


	//   ....[120]....
        /*085c*/ 	.word	0x00004350
        /*0860*/ 	.word	0x000000ff
        /*0864*/ 	.word	0x00000000
        /*0868*/ 	.short	0x010a
        /*086a*/ 	.byte	0x06
	.zero		1


	//   ....[121]....
        /*086c*/ 	.word	0x000043e0
        /*0870*/ 	.word	0x000000ff
        /*0874*/ 	.word	0x00000000
        /*0878*/ 	.short	0x010a
        /*087a*/ 	.byte	0x06
	.zero		1


	//   ....[122]....
        /*087c*/ 	.word	0x00004470
        /*0880*/ 	.word	0x000000ff
        /*0884*/ 	.word	0x00000000
        /*0888*/ 	.short	0x010a
        /*088a*/ 	.byte	0x06
	.zero		1


	//   ....[123]....
        /*088c*/ 	.word	0x00004500
        /*0890*/ 	.word	0x000000ff
        /*0894*/ 	.word	0x00000000
        /*0898*/ 	.short	0x010a
        /*089a*/ 	.byte	0x07
	.zero		1


	//   ....[124]....
        /*089c*/ 	.word	0x00004930
        /*08a0*/ 	.word	0x00000000
        /*08a4*/ 	.word	0x000001b0
        /*08a8*/ 	.short	0x010a
        /*08aa*/ 	.byte	0xff
	.zero		1


	//   ....[125]....
        /*08ac*/ 	.word	0x00004a10
        /*08b0*/ 	.word	0x00000000
        /*08b4*/ 	.word	0x00000000
        /*08b8*/ 	.short	0x0101
        /*08ba*/ 	.byte	0xff
	.zero		1


	//   ....[126]....
        /*08bc*/ 	.word	0x00004d30
        /*08c0*/ 	.word	0x000000ff
        /*08c4*/ 	.word	0x000001a8
        /*08c8*/ 	.short	0x010a
        /*08ca*/ 	.byte	0x0d
	.zero		1


	//   ....[127]....
        /*08cc*/ 	.word	0x00004f10
        /*08d0*/ 	.word	0x000000ff
        /*08d4*/ 	.word	0x00000190
        /*08d8*/ 	.short	0x010a
        /*08da*/ 	.byte	0x0e
	.zero		1


	//   ....[128]....
        /*08dc*/ 	.word	0x00005220
        /*08e0*/ 	.word	0x000000ff
        /*08e4*/ 	.word	0x00000180
        /*08e8*/ 	.short	0x010b
        /*08ea*/ 	.byte	0x0e
	.zero		1


	//   ....[129]....
        /*08ec*/ 	.word	0x00005280
        /*08f0*/ 	.word	0x000000ff
        /*08f4*/ 	.word	0x00000000
        /*08f8*/ 	.short	0x0101
        /*08fa*/ 	.byte	0x0f
	.zero		1


	//   ....[130]....
        /*08fc*/ 	.word	0x000052d0
        /*0900*/ 	.word	0x000000ff
        /*0904*/ 	.word	0x00000000
        /*0908*/ 	.short	0x010a
        /*090a*/ 	.byte	0x04
	.zero		1


	//   ....[131]....
        /*090c*/ 	.word	0x00005370
        /*0910*/ 	.word	0x00000000
        /*0914*/ 	.word	0x00000000
        /*0918*/ 	.short	0x010a
        /*091a*/ 	.byte	0xff
	.zero		1


	//   ....[132]....
        /*091c*/ 	.word	0x00005660
        /*0920*/ 	.word	0x00000000
        /*0924*/ 	.word	0x000001b0
        /*0928*/ 	.short	0x010a
        /*092a*/ 	.byte	0xff
	.zero		1


	//   ....[133]....
        /*092c*/ 	.word	0x00005720
        /*0930*/ 	.word	0x00000000
        /*0934*/ 	.word	0x00000000
        /*0938*/ 	.short	0x0101
        /*093a*/ 	.byte	0xff
	.zero		1


	//   ....[134]....
        /*093c*/ 	.word	0x00005ed0
        /*0940*/ 	.word	0x000000ff
        /*0944*/ 	.word	0x00000180
        /*0948*/ 	.short	0x010a
        /*094a*/ 	.byte	0x04
	.zero		1


	//   ....[135]....
        /*094c*/ 	.word	0x00005f50
        /*0950*/ 	.word	0x000000ff
        /*0954*/ 	.word	0x000001d0
        /*0958*/ 	.short	0x010a
        /*095a*/ 	.byte	0x37
	.zero		1


	//   ....[136]....
        /*095c*/ 	.word	0x00006000
        /*0960*/ 	.word	0x000000ff
        /*0964*/ 	.word	0x00000180
        /*0968*/ 	.short	0x010a
        /*096a*/ 	.byte	0x04
	.zero		1


	//   ....[137]....
        /*096c*/ 	.word	0x00006130
        /*0970*/ 	.word	0x000000ff
        /*0974*/ 	.word	0x000001d0
        /*0978*/ 	.short	0x010a
        /*097a*/ 	.byte	0x37
	.zero		1


	//   ....[138]....
        /*097c*/ 	.word	0x00006340
        /*0980*/ 	.word	0x000000ff
        /*0984*/ 	.word	0x00000000
        /*0988*/ 	.short	0x0101
        /*098a*/ 	.byte	0x05
	.zero		1


	//   ....[139]....
        /*098c*/ 	.word	0x00006630
        /*0990*/ 	.word	0x000000ff
        /*0994*/ 	.word	0x00000000
        /*0998*/ 	.short	0x0101
        /*099a*/ 	.byte	0x04
	.zero		1


	//   ....[140]....
        /*099c*/ 	.word	0x000068a0
        /*09a0*/ 	.word	0x00000003
        /*09a4*/ 	.word	0x00000220
        /*09a8*/ 	.short	0x010a
        /*09aa*/ 	.byte	0xff
	.zero		1


	//   ....[141]....
        /*09ac*/ 	.word	0x00006900
        /*09b0*/ 	.word	0x00000002
        /*09b4*/ 	.word	0x000000c0
        /*09b8*/ 	.short	0x010a
        /*09ba*/ 	.byte	0xff
	.zero		1


	//   ....[142]....
        /*09bc*/ 	.word	0x00006960
        /*09c0*/ 	.word	0x00000002
        /*09c4*/ 	.word	0x000000c0
        /*09c8*/ 	.short	0x010a
        /*09ca*/ 	.byte	0xff
	.zero		1


	//   ....[143]....
        /*09cc*/ 	.word	0x000069b0
        /*09d0*/ 	.word	0x00000002
        /*09d4*/ 	.word	0x000001b0
        /*09d8*/ 	.short	0x010a
        /*09da*/ 	.byte	0xff
	.zero		1


	//   ....[144]....
        /*09dc*/ 	.word	0x00006a10
        /*09e0*/ 	.word	0x00000000
        /*09e4*/ 	.word	0x00000000
        /*09e8*/ 	.short	0x010a
        /*09ea*/ 	.byte	0xff
	.zero		1


	//   ....[145]....
        /*09ec*/ 	.word	0x00006a70
        /*09f0*/ 	.word	0x00000000
        /*09f4*/ 	.word	0x00000000
        /*09f8*/ 	.short	0x010a
        /*09fa*/ 	.byte	0xff
	.zero		1


	//   ....[146]....
        /*09fc*/ 	.word	0x00006ad0
        /*0a00*/ 	.word	0x00000000
        /*0a04*/ 	.word	0x00000000
        /*0a08*/ 	.short	0x010a
        /*0a0a*/ 	.byte	0xff
	.zero		1


	//   ....[147]....
        /*0a0c*/ 	.word	0x00006b30
        /*0a10*/ 	.word	0x00000000
        /*0a14*/ 	.word	0x00000000
        /*0a18*/ 	.short	0x010a
        /*0a1a*/ 	.byte	0xff
	.zero		1


	//   ....[148]....
        /*0a1c*/ 	.word	0x00006b90
        /*0a20*/ 	.word	0x00000000
        /*0a24*/ 	.word	0x00000000
        /*0a28*/ 	.short	0x010a
        /*0a2a*/ 	.byte	0xff
	.zero		1


	//   ....[149]....
        /*0a2c*/ 	.word	0x00006bf0
        /*0a30*/ 	.word	0x00000000
        /*0a34*/ 	.word	0x00000000
        /*0a38*/ 	.short	0x010a
        /*0a3a*/ 	.byte	0xff
	.zero		1


	//   ....[150]....
        /*0a3c*/ 	.word	0x00006c50
        /*0a40*/ 	.word	0x00000000
        /*0a44*/ 	.word	0x00000000
        /*0a48*/ 	.short	0x010a
        /*0a4a*/ 	.byte	0xff
	.zero		1


	//   ....[151]....
        /*0a4c*/ 	.word	0x00006cb0
        /*0a50*/ 	.word	0x00000000
        /*0a54*/ 	.word	0x00000000
        /*0a58*/ 	.short	0x010a
        /*0a5a*/ 	.byte	0xff
	.zero		1


	//   ....[152]....
        /*0a5c*/ 	.word	0x00006d10
        /*0a60*/ 	.word	0x00000000
        /*0a64*/ 	.word	0x00000000
        /*0a68*/ 	.short	0x010a
        /*0a6a*/ 	.byte	0xff
	.zero		1


	//   ....[153]....
        /*0a6c*/ 	.word	0x00006d70
        /*0a70*/ 	.word	0x00000000
        /*0a74*/ 	.word	0x00000000
        /*0a78*/ 	.short	0x010a
        /*0a7a*/ 	.byte	0xff
	.zero		1


	//   ....[154]....
        /*0a7c*/ 	.word	0x00006dd0
        /*0a80*/ 	.word	0x00000000
        /*0a84*/ 	.word	0x00000000
        /*0a88*/ 	.short	0x010a
        /*0a8a*/ 	.byte	0xff
	.zero		1


	//   ....[155]....
        /*0a8c*/ 	.word	0x00006e30
        /*0a90*/ 	.word	0x00000000
        /*0a94*/ 	.word	0x00000000
        /*0a98*/ 	.short	0x010a
        /*0a9a*/ 	.byte	0xff
	.zero		1


	//   ....[156]....
        /*0a9c*/ 	.word	0x00006e90
        /*0aa0*/ 	.word	0x00000000
        /*0aa4*/ 	.word	0x00000000
        /*0aa8*/ 	.short	0x010a
        /*0aaa*/ 	.byte	0xff
	.zero		1


	//   ....[157]....
        /*0aac*/ 	.word	0x00006ef0
        /*0ab0*/ 	.word	0x00000000
        /*0ab4*/ 	.word	0x00000000
        /*0ab8*/ 	.short	0x010a
        /*0aba*/ 	.byte	0xff
	.zero		1


	//   ....[158]....
        /*0abc*/ 	.word	0x00006f50
        /*0ac0*/ 	.word	0x00000000
        /*0ac4*/ 	.word	0x00000000
        /*0ac8*/ 	.short	0x010a
        /*0aca*/ 	.byte	0xff
	.zero		1


	//   ....[159]....
        /*0acc*/ 	.word	0x00006fb0
        /*0ad0*/ 	.word	0x00000000
        /*0ad4*/ 	.word	0x00000000
        /*0ad8*/ 	.short	0x010a
        /*0ada*/ 	.byte	0xff
	.zero		1


	//   ....[160]....
        /*0adc*/ 	.word	0x00007010
        /*0ae0*/ 	.word	0x00000000
        /*0ae4*/ 	.word	0x00000000
        /*0ae8*/ 	.short	0x010a
        /*0aea*/ 	.byte	0xff
	.zero		1


	//   ....[161]....
        /*0aec*/ 	.word	0x00007070
        /*0af0*/ 	.word	0x00000000
        /*0af4*/ 	.word	0x00000000
        /*0af8*/ 	.short	0x010a
        /*0afa*/ 	.byte	0xff
	.zero		1


	//   ....[162]....
        /*0afc*/ 	.word	0x000070d0
        /*0b00*/ 	.word	0x00000000
        /*0b04*/ 	.word	0x00000000
        /*0b08*/ 	.short	0x010a
        /*0b0a*/ 	.byte	0xff
	.zero		1


	//   ....[163]....
        /*0b0c*/ 	.word	0x00007130
        /*0b10*/ 	.word	0x00000000
        /*0b14*/ 	.word	0x00000000
        /*0b18*/ 	.short	0x010a
        /*0b1a*/ 	.byte	0xff
	.zero		1


	//   ....[164]....
        /*0b1c*/ 	.word	0x00007190
        /*0b20*/ 	.word	0x00000000
        /*0b24*/ 	.word	0x00000000
        /*0b28*/ 	.short	0x010a
        /*0b2a*/ 	.byte	0xff
	.zero		1


	//   ....[165]....
        /*0b2c*/ 	.word	0x000071f0
        /*0b30*/ 	.word	0x00000000
        /*0b34*/ 	.word	0x00000000
        /*0b38*/ 	.short	0x010a
        /*0b3a*/ 	.byte	0xff
	.zero		1


	//   ....[166]....
        /*0b3c*/ 	.word	0x00007250
        /*0b40*/ 	.word	0x00000000
        /*0b44*/ 	.word	0x00000000
        /*0b48*/ 	.short	0x010a
        /*0b4a*/ 	.byte	0xff
	.zero		1


	//   ....[167]....
        /*0b4c*/ 	.word	0x000072a0
        /*0b50*/ 	.word	0x00000000
        /*0b54*/ 	.word	0x00000210
        /*0b58*/ 	.short	0x010a
        /*0b5a*/ 	.byte	0xff
	.zero		1


	//   ....[168]....
        /*0b5c*/ 	.word	0x00007300
        /*0b60*/ 	.word	0x00000000
        /*0b64*/ 	.word	0x000001c0
        /*0b68*/ 	.short	0x010a
        /*0b6a*/ 	.byte	0xff
	.zero		1


	//   ....[169]....
        /*0b6c*/ 	.word	0x00007350
        /*0b70*/ 	.word	0x00000000
        /*0b74*/ 	.word	0x000001b0
        /*0b78*/ 	.short	0x010a
        /*0b7a*/ 	.byte	0xff
	.zero		1


	//   ....[170]....
        /*0b7c*/ 	.word	0x000073b0
        /*0b80*/ 	.word	0x00000000
        /*0b84*/ 	.word	0x000001c0
        /*0b88*/ 	.short	0x010a
        /*0b8a*/ 	.byte	0xff
	.zero		1


	//   ....[171]....
        /*0b8c*/ 	.word	0x00007400
        /*0b90*/ 	.word	0x00000000
        /*0b94*/ 	.word	0x000001b0
        /*0b98*/ 	.short	0x010a
        /*0b9a*/ 	.byte	0xff
	.zero		1


	//   ....[172]....
        /*0b9c*/ 	.word	0x00007460
        /*0ba0*/ 	.word	0x00000003
        /*0ba4*/ 	.word	0x000001f0
        /*0ba8*/ 	.short	0x010a
        /*0baa*/ 	.byte	0xff
	.zero		1


	//   ....[173]....
        /*0bac*/ 	.word	0x000074c0
        /*0bb0*/ 	.word	0x00000000
        /*0bb4*/ 	.word	0x00000000
        /*0bb8*/ 	.short	0x010a
        /*0bba*/ 	.byte	0xff
	.zero		1


	//   ....[174]....
        /*0bbc*/ 	.word	0x00007520
        /*0bc0*/ 	.word	0x00000000
        /*0bc4*/ 	.word	0x00000000
        /*0bc8*/ 	.short	0x010a
        /*0bca*/ 	.byte	0xff
	.zero		1


	//   ....[175]....
        /*0bcc*/ 	.word	0x00007580
        /*0bd0*/ 	.word	0x00000000
        /*0bd4*/ 	.word	0x00000000
        /*0bd8*/ 	.short	0x010a
        /*0bda*/ 	.byte	0xff
	.zero		1


	//   ....[176]....
        /*0bdc*/ 	.word	0x000075e0
        /*0be0*/ 	.word	0x00000000
        /*0be4*/ 	.word	0x00000000
        /*0be8*/ 	.short	0x010a
        /*0bea*/ 	.byte	0xff
	.zero		1


	//   ....[177]....
        /*0bec*/ 	.word	0x00007640
        /*0bf0*/ 	.word	0x00000000
        /*0bf4*/ 	.word	0x00000000
        /*0bf8*/ 	.short	0x010a
        /*0bfa*/ 	.byte	0xff
	.zero		1


	//   ....[178]....
        /*0bfc*/ 	.word	0x00007690
        /*0c00*/ 	.word	0x00000000
        /*0c04*/ 	.word	0x000001b0
        /*0c08*/ 	.short	0x010a
        /*0c0a*/ 	.byte	0xff
	.zero		1


	//   ....[179]....
        /*0c0c*/ 	.word	0x000076f0
        /*0c10*/ 	.word	0x00000000
        /*0c14*/ 	.word	0x000001a8
        /*0c18*/ 	.short	0x010a
        /*0c1a*/ 	.byte	0xff
	.zero		1


	//   ....[180]....
        /*0c1c*/ 	.word	0x00007750
        /*0c20*/ 	.word	0x00000003
        /*0c24*/ 	.word	0x00000190
        /*0c28*/ 	.short	0x010a
        /*0c2a*/ 	.byte	0xff
	.zero		1


	//   ....[181]....
        /*0c2c*/ 	.word	0x000077b0
        /*0c30*/ 	.word	0x00000000
        /*0c34*/ 	.word	0x00000000
        /*0c38*/ 	.short	0x010a
        /*0c3a*/ 	.byte	0xff
	.zero		1


	//   ....[182]....
        /*0c3c*/ 	.word	0x00007800
        /*0c40*/ 	.word	0x00000000
        /*0c44*/ 	.word	0x000001b0
        /*0c48*/ 	.short	0x010a
        /*0c4a*/ 	.byte	0xff
	.zero		1


	//   ....[183]....
        /*0c4c*/ 	.word	0x00007860
        /*0c50*/ 	.word	0x00000000
        /*0c54*/ 	.word	0x00000180
        /*0c58*/ 	.short	0x010a
        /*0c5a*/ 	.byte	0xff
	.zero		1


	//   ....[184]....
        /*0c5c*/ 	.word	0x000078c0
        /*0c60*/ 	.word	0x00000003
        /*0c64*/ 	.word	0x000001d0
        /*0c68*/ 	.short	0x010a
        /*0c6a*/ 	.byte	0xff
	.zero		1


	//----- nvinfo : EIATTR_NUM_MBARRIERS
	.align		4
.L_44:
        /*0c6c*/ 	.byte	0x03, 0x38
        /*0c6e*/ 	.short	0x0046


	//----- nvinfo : EIATTR_EXIT_INSTR_OFFSETS
	.align		4
        /*0c70*/ 	.byte	0x04, 0x1c
        /*0c72*/ 	.short	(.L_46 - .L_45)


	//   ....[0]....
.L_45:
        /*0c74*/ 	.word	0x000032b0


	//   ....[1]....
        /*0c78*/ 	.word	0x000037a0


	//   ....[2]....
        /*0c7c*/ 	.word	0x00003800


	//   ....[3]....
        /*0c80*/ 	.word	0x00004760


	//   ....[4]....
        /*0c84*/ 	.word	0x000053a0


	//   ....[5]....
        /*0c88*/ 	.word	0x000053e0


	//   ....[6]....
        /*0c8c*/ 	.word	0x000067d0


	//   ....[7]....
        /*0c90*/ 	.word	0x00006840


	//   ....[8]....
        /*0c94*/ 	.word	0x00006870


	//   ....[9]....
        /*0c98*/ 	.word	0x00006890


	//----- nvinfo : EIATTR_MAX_THREADS
	.align		4
.L_46:
        /*0c9c*/ 	.byte	0x04, 0x05
        /*0c9e*/ 	.short	(.L_48 - .L_47)
.L_47:
        /*0ca0*/ 	.word	0x00000100
        /*0ca4*/ 	.word	0x00000001
        /*0ca8*/ 	.word	0x00000001


	//----- nvinfo : EIATTR_CRS_STACK_SIZE
	.align		4
.L_48:
        /*0cac*/ 	.byte	0x04, 0x1e
        /*0cae*/ 	.short	(.L_50 - .L_49)
.L_49:
        /*0cb0*/ 	.word	0x00000000


	//----- nvinfo : EIATTR_CBANK_PARAM_SIZE
	.align		4
.L_50:
        /*0cb4*/ 	.byte	0x03, 0x19
        /*0cb6*/ 	.short	0x0800


	//----- nvinfo : EIATTR_PARAM_CBANK
	.align		4
        /*0cb8*/ 	.byte	0x04, 0x0a
        /*0cba*/ 	.short	(.L_52 - .L_51)
	.align		4
.L_51:
        /*0cbc*/ 	.word	index@(.nv.constant0._ZN7cutlass13device_kernelINS_4gemm6kernel13GemmUniversalIN4cute5tupleIJiiiiEEENS1_10collective13CollectiveMmaINS1_35MainloopSm100TmaUmmaWarpSpecializedILi24ELi2ELi4ENS5_IJNS4_1CILi1EEESB_SB_EEEEENS5_IJNSA_ILi64EEENSA_ILi8EEESE_EEENS_10bfloat16_tENS5_IJlSB_lEEESH_SI_NS4_8TiledMMAINS4_8MMA_AtomIJNS4_20SM100_MMA_F16BF16_SSISH_SH_fLi64ELi8ELNS4_4UMMA5MajorE0ELSN_0ELNSM_7ScaleInE0ELSO_0EEEEEENS4_6LayoutISC_NS5_IJNSA_ILi0EEESS_SS_EEEEENS5_IJNS4_10UnderscoreESV_SV_EEEEENS4_13SM90_TMA_LOADENS4_14ComposedLayoutINS4_7SwizzleILi3ELi4ELi3EEENS4_18smem_ptr_flag_bitsILi16EEENSR_INS5_IJSF_SE_EEENS5_IJSE_SB_EEEEEEEvNS4_8identityESY_S17_vS18_EENS_8epilogue10collective18CollectiveEpilogueINS1A_23Sm100TmaWarpSpecializedILi2ELi1ELi4ELb1ELb0EEEJSG_NS5_IJNSR_ISE_SB_EENSR_ISF_SB_EEEEESH_SI_SH_SI_NS1A_6fusion15FusionCallbacksIS1E_NS1I_17LinearCombinationISH_fSH_fLNS_15FloatRoundStyleE2EEESG_S1H_JEEENS4_5SM1004TMEM4LOAD26SM100_TMEM_LOAD_16dp256b1xESY_NSZ_INS10_ILi0ELi4ELi3EEES13_NSR_INS5_IJSF_SF_EEENS5_IJSF_SB_EEEEEEENS4_17SM75_U32x2_LDSM_NENS4_14SM90_TMA_STOREES1W_NS4_17SM90_U32x2_STSM_NENS4_39AutoVectorizingCopyWithAssumedAlignmentILi128EEEEEEvvEEEEvNT_6ParamsE)
        /*0cc0*/ 	.short	0x0380
        /*0cc2*/ 	.short	0x0800


	//----- nvinfo : EIATTR_SW_WAR
	.align		4
.L_52:
        /*0cc4*/ 	.byte	0x04, 0x36
        /*0cc6*/ 	.short	(.L_54 - .L_53)
.L_53:
        /*0cc8*/ 	.word	0x00000008
.L_54:


//--------------------- .nv.callgraph             --------------------------
	.section	.nv.callgraph,"",@"SHT_CUDA_CALLGRAPH"
	.align	4
	.sectionentsize	8
	.align		4
        /*0000*/ 	.word	0x00000000
	.align		4
        /*0004*/ 	.word	0xffffffff
	.align		4
        /*0008*/ 	.word	index@(_ZN7cutlass13device_kernelINS_4gemm6kernel13GemmUniversalIN4cute5tupleIJiiiiEEENS1_10collective13CollectiveMmaINS1_35MainloopSm100TmaUmmaWarpSpecializedILi24ELi2ELi4ENS5_IJNS4_1CILi1EEESB_SB_EEEEENS5_IJNSA_ILi64EEENSA_ILi8EEESE_EEENS_10bfloat16_tENS5_IJlSB_lEEESH_SI_NS4_8TiledMMAINS4_8MMA_AtomIJNS4_20SM100_MMA_F16BF16_SSISH_SH_fLi64ELi8ELNS4_4UMMA5MajorE0ELSN_0ELNSM_7ScaleInE0ELSO_0EEEEEENS4_6LayoutISC_NS5_IJNSA_ILi0EEESS_SS_EEEEENS5_IJNS4_10UnderscoreESV_SV_EEEEENS4_13SM90_TMA_LOADENS4_14ComposedLayoutINS4_7SwizzleILi3ELi4ELi3EEENS4_18smem_ptr_flag_bitsILi16EEENSR_INS5_IJSF_SE_EEENS5_IJSE_SB_EEEEEEEvNS4_8identityESY_S17_vS18_EENS_8epilogue10collective18CollectiveEpilogueINS1A_23Sm100TmaWarpSpecializedILi2ELi1ELi4ELb1ELb0EEEJSG_NS5_IJNSR_ISE_SB_EENSR_ISF_SB_EEEEESH_SI_SH_SI_NS1A_6fusion15FusionCallbacksIS1E_NS1I_17LinearCombinationISH_fSH_fLNS_15FloatRoundStyleE2EEESG_S1H_JEEENS4_5SM1004TMEM4LOAD26SM100_TMEM_LOAD_16dp256b1xESY_NSZ_INS10_ILi0ELi4ELi3EEES13_NSR_INS5_IJSF_SF_EEENS5_IJSF_SB_EEEEEEENS4_17SM75_U32x2_LDSM_NENS4_14SM90_TMA_STOREES1W_NS4_17SM90_U32x2_STSM_NENS4_39AutoVectorizingCopyWithAssumedAlignmentILi128EEEEEEvvEEEEvNT_6ParamsE)
	.align		4
        /*000c*/ 	.word	index@(__assertfail)
	.align		4
        /*0010*/ 	.word	0x00000000
	.align		4
        /*0014*/ 	.word	0xfffffffe
	.align		4
        /*0018*/ 	.word	0x00000000
	.align		4
        /*001c*/ 	.word	0xfffffffd
	.align		4
        /*0020*/ 	.word	0x00000000
	.align		4
        /*0024*/ 	.word	0xfffffffc


//--------------------- .nv.constant4             --------------------------
	.section	.nv.constant4,"a",@progbits
	.align	8
	.align		8
.nv.constant4:
        /*0000*/ 	.dword	__assertfail
	.align		8
        /*0008*/ 	.dword	__unnamed_1
	.align		8
        /*0010*/ 	.dword	_ZN40_INTERNAL_8c1c6b36_4_k_cu_fc850f42_113544cuda3std3__45__cpo5beginE
	.align		8
        /*0018*/ 	.dword	_ZN40_INTERNAL_8c1c6b36_4_k_cu_fc850f42_113544cuda3std3__45__cpo3endE
	.align		8
        /*0020*/ 	.dword	_ZN40_INTERNAL_8c1c6b36_4_k_cu_fc850f42_113544cuda3std3__45__cpo6cbeginE
	.align		8
        /*0028*/ 	.dword	_ZN40_INTERNAL_8c1c6b36_4_k_cu_fc850f42_113544cuda3std3__45__cpo4cendE
	.align		8
        /*0030*/ 	.dword	_ZN40_INTERNAL_8c1c6b36_4_k_cu_fc850f42_113544cuda3std3__442_GLOBAL__N__8c1c6b36_4_k_cu_fc850f42_113546ignoreE
	.align		8
        /*0038*/ 	.dword	_ZN40_INTERNAL_8c1c6b36_4_k_cu_fc850f42_113544cuda3std3__419piecewise_constructE
	.align		8
        /*0040*/ 	.dword	_ZN40_INTERNAL_8c1c6b36_4_k_cu_fc850f42_113544cuda3std3__48in_placeE
	.align		8
        /*0048*/ 	.dword	_ZN40_INTERNAL_8c1c6b36_4_k_cu_fc850f42_113544cuda3std6ranges3__45__cpo4swapE
	.align		8
        /*0050*/ 	.dword	_ZN40_INTERNAL_8c1c6b36_4_k_cu_fc850f42_113544cuda3std6ranges3__45__cpo9iter_moveE
	.align		8
        /*0058*/ 	.dword	_ZN40_INTERNAL_8c1c6b36_4_k_cu_fc850f42_113544cute7productE
	.align		8
        /*0060*/ 	.dword	_ZN40_INTERNAL_8c1c6b36_4_k_cu_fc850f42_113544cute1_E
	.align		8
        /*0068*/ 	.dword	$str$25
	.align		8
        /*0070*/ 	.dword	$str$26


//--------------------- .text._ZN7cutlass13device_kernelINS_4gemm6kernel13GemmUniversalIN4cute5tupleIJiiiiEEENS1_10collective13CollectiveMmaINS1_35MainloopSm100TmaUmmaWarpSpecializedILi24ELi2ELi4ENS5_IJNS4_1CILi1EEESB_SB_EEEEENS5_IJNSA_ILi64EEENSA_ILi8EEESE_EEENS_10bfloat16_tENS5_IJlSB_lEEESH_SI_NS4_8TiledMMAINS4_8MMA_AtomIJNS4_20SM100_MMA_F16BF16_SSISH_SH_fLi64ELi8ELNS4_4UMMA5MajorE0ELSN_0ELNSM_7ScaleInE0ELSO_0EEEEEENS4_6LayoutISC_NS5_IJNSA_ILi0EEESS_SS_EEEEENS5_IJNS4_10UnderscoreESV_SV_EEEEENS4_13SM90_TMA_LOADENS4_14ComposedLayoutINS4_7SwizzleILi3ELi4ELi3EEENS4_18smem_ptr_flag_bitsILi16EEENSR_INS5_IJSF_SE_EEENS5_IJSE_SB_EEEEEEEvNS4_8identityESY_S17_vS18_EENS_8epilogue10collective18CollectiveEpilogueINS1A_23Sm100TmaWarpSpecializedILi2ELi1ELi4ELb1ELb0EEEJSG_NS5_IJNSR_ISE_SB_EENSR_ISF_SB_EEEEESH_SI_SH_SI_NS1A_6fusion15FusionCallbacksIS1E_NS1I_17LinearCombinationISH_fSH_fLNS_15FloatRoundStyleE2EEESG_S1H_JEEENS4_5SM1004TMEM4LOAD26SM100_TMEM_LOAD_16dp256b1xESY_NSZ_INS10_ILi0ELi4ELi3EEES13_NSR_INS5_IJSF_SF_EEENS5_IJSF_SB_EEEEEEENS4_17SM75_U32x2_LDSM_NENS4_14SM90_TMA_STOREES1W_NS4_17SM90_U32x2_STSM_NENS4_39AutoVectorizingCopyWithAssumedAlignmentILi128EEEEEEvvEEEEvNT_6ParamsE --------------------------
	.section	.text._ZN7cutlass13device_kernelINS_4gemm6kernel13GemmUniversalIN4cute5tupleIJiiiiEEENS1_10collective13CollectiveMmaINS1_35MainloopSm100TmaUmmaWarpSpecializedILi24ELi2ELi4ENS5_IJNS4_1CILi1EEESB_SB_EEEEENS5_IJNSA_ILi64EEENSA_ILi8EEESE_EEENS_10bfloat16_tENS5_IJlSB_lEEESH_SI_NS4_8TiledMMAINS4_8MMA_AtomIJNS4_20SM100_MMA_F16BF16_SSISH_SH_fLi64ELi8ELNS4_4UMMA5MajorE0ELSN_0ELNSM_7ScaleInE0ELSO_0EEEEEENS4_6LayoutISC_NS5_IJNSA_ILi0EEESS_SS_EEEEENS5_IJNS4_10UnderscoreESV_SV_EEEEENS4_13SM90_TMA_LOADENS4_14ComposedLayoutINS4_7SwizzleILi3ELi4ELi3EEENS4_18smem_ptr_flag_bitsILi16EEENSR_INS5_IJSF_SE_EEENS5_IJSE_SB_EEEEEEEvNS4_8identityESY_S17_vS18_EENS_8epilogue10collective18CollectiveEpilogueINS1A_23Sm100TmaWarpSpecializedILi2ELi1ELi4ELb1ELb0EEEJSG_NS5_IJNSR_ISE_SB_EENSR_ISF_SB_EEEEESH_SI_SH_SI_NS1A_6fusion15FusionCallbacksIS1E_NS1I_17LinearCombinationISH_fSH_fLNS_15FloatRoundStyleE2EEESG_S1H_JEEENS4_5SM1004TMEM4LOAD26SM100_TMEM_LOAD_16dp256b1xESY_NSZ_INS10_ILi0ELi4ELi3EEES13_NSR_INS5_IJSF_SF_EEENS5_IJSF_SB_EEEEEEENS4_17SM75_U32x2_LDSM_NENS4_14SM90_TMA_STOREES1W_NS4_17SM90_U32x2_STSM_NENS4_39AutoVectorizingCopyWithAssumedAlignmentILi128EEEEEEvvEEEEvNT_6ParamsE,"ax",@progbits
	.align	128
.text._ZN7cutlass13device_kernelINS_4gemm6kernel13GemmUniversalIN4cute5tupleIJiiiiEEENS1_10collective13CollectiveMmaINS1_35MainloopSm100TmaUmmaWarpSpecializedILi24ELi2ELi4ENS5_IJNS4_1CILi1EEESB_SB_EEEEENS5_IJNSA_ILi64EEENSA_ILi8EEESE_EEENS_10bfloat16_tENS5_IJlSB_lEEESH_SI_NS4_8TiledMMAINS4_8MMA_AtomIJNS4_20SM100_MMA_F16BF16_SSISH_SH_fLi64ELi8ELNS4_4UMMA5MajorE0ELSN_0ELNSM_7ScaleInE0ELSO_0EEEEEENS4_6LayoutISC_NS5_IJNSA_ILi0EEESS_SS_EEEEENS5_IJNS4_10UnderscoreESV_SV_EEEEENS4_13SM90_TMA_LOADENS4_14ComposedLayoutINS4_7SwizzleILi3ELi4ELi3EEENS4_18smem_ptr_flag_bitsILi16EEENSR_INS5_IJSF_SE_EEENS5_IJSE_SB_EEEEEEEvNS4_8identityESY_S17_vS18_EENS_8epilogue10collective18CollectiveEpilogueINS1A_23Sm100TmaWarpSpecializedILi2ELi1ELi4ELb1ELb0EEEJSG_NS5_IJNSR_ISE_SB_EENSR_ISF_SB_EEEEESH_SI_SH_SI_NS1A_6fusion15FusionCallbacksIS1E_NS1I_17LinearCombinationISH_fSH_fLNS_15FloatRoundStyleE2EEESG_S1H_JEEENS4_5SM1004TMEM4LOAD26SM100_TMEM_LOAD_16dp256b1xESY_NSZ_INS10_ILi0ELi4ELi3EEES13_NSR_INS5_IJSF_SF_EEENS5_IJSF_SB_EEEEEEENS4_17SM75_U32x2_LDSM_NENS4_14SM90_TMA_STOREES1W_NS4_17SM90_U32x2_STSM_NENS4_39AutoVectorizingCopyWithAssumedAlignmentILi128EEEEEEvvEEEEvNT_6ParamsE:
        .type           _ZN7cutlass13device_kernelINS_4gemm6kernel13GemmUniversalIN4cute5tupleIJiiiiEEENS1_10collective13CollectiveMmaINS1_35MainloopSm100TmaUmmaWarpSpecializedILi24ELi2ELi4ENS5_IJNS4_1CILi1EEESB_SB_EEEEENS5_IJNSA_ILi64EEENSA_ILi8EEESE_EEENS_10bfloat16_tENS5_IJlSB_lEEESH_SI_NS4_8TiledMMAINS4_8MMA_AtomIJNS4_20SM100_MMA_F16BF16_SSISH_SH_fLi64ELi8ELNS4_4UMMA5MajorE0ELSN_0ELNSM_7ScaleInE0ELSO_0EEEEEENS4_6LayoutISC_NS5_IJNSA_ILi0EEESS_SS_EEEEENS5_IJNS4_10UnderscoreESV_SV_EEEEENS4_13SM90_TMA_LOADENS4_14ComposedLayoutINS4_7SwizzleILi3ELi4ELi3EEENS4_18smem_ptr_flag_bitsILi16EEENSR_INS5_IJSF_SE_EEENS5_IJSE_SB_EEEEEEEvNS4_8identityESY_S17_vS18_EENS_8epilogue10collective18CollectiveEpilogueINS1A_23Sm100TmaWarpSpecializedILi2ELi1ELi4ELb1ELb0EEEJSG_NS5_IJNSR_ISE_SB_EENSR_ISF_SB_EEEEESH_SI_SH_SI_NS1A_6fusion15FusionCallbacksIS1E_NS1I_17LinearCombinationISH_fSH_fLNS_15FloatRoundStyleE2EEESG_S1H_JEEENS4_5SM1004TMEM4LOAD26SM100_TMEM_LOAD_16dp256b1xESY_NSZ_INS10_ILi0ELi4ELi3EEES13_NSR_INS5_IJSF_SF_EEENS5_IJSF_SB_EEEEEEENS4_17SM75_U32x2_LDSM_NENS4_14SM90_TMA_STOREES1W_NS4_17SM90_U32x2_STSM_NENS4_39AutoVectorizingCopyWithAssumedAlignmentILi128EEEEEEvvEEEEvNT_6ParamsE,@function
        .size           _ZN7cutlass13device_kernelINS_4gemm6kernel13GemmUniversalIN4cute5tupleIJiiiiEEENS1_10collective13CollectiveMmaINS1_35MainloopSm100TmaUmmaWarpSpecializedILi24ELi2ELi4ENS5_IJNS4_1CILi1EEESB_SB_EEEEENS5_IJNSA_ILi64EEENSA_ILi8EEESE_EEENS_10bfloat16_tENS5_IJlSB_lEEESH_SI_NS4_8TiledMMAINS4_8MMA_AtomIJNS4_20SM100_MMA_F16BF16_SSISH_SH_fLi64ELi8ELNS4_4UMMA5MajorE0ELSN_0ELNSM_7ScaleInE0ELSO_0EEEEEENS4_6LayoutISC_NS5_IJNSA_ILi0EEESS_SS_EEEEENS5_IJNS4_10UnderscoreESV_SV_EEEEENS4_13SM90_TMA_LOADENS4_14ComposedLayoutINS4_7SwizzleILi3ELi4ELi3EEENS4_18smem_ptr_flag_bitsILi16EEENSR_INS5_IJSF_SE_EEENS5_IJSE_SB_EEEEEEEvNS4_8identityESY_S17_vS18_EENS_8epilogue10collective18CollectiveEpilogueINS1A_23Sm100TmaWarpSpecializedILi2ELi1ELi4ELb1ELb0EEEJSG_NS5_IJNSR_ISE_SB_EENSR_ISF_SB_EEEEESH_SI_SH_SI_NS1A_6fusion15FusionCallbacksIS1E_NS1I_17LinearCombinationISH_fSH_fLNS_15FloatRoundStyleE2EEESG_S1H_JEEENS4_5SM1004TMEM4LOAD26SM100_TMEM_LOAD_16dp256b1xESY_NSZ_INS10_ILi0ELi4ELi3EEES13_NSR_INS5_IJSF_SF_EEENS5_IJSF_SB_EEEEEEENS4_17SM75_U32x2_LDSM_NENS4_14SM90_TMA_STOREES1W_NS4_17SM90_U32x2_STSM_NENS4_39AutoVectorizingCopyWithAssumedAlignmentILi128EEEEEEvvEEEEvNT_6ParamsE,(.L_x_195 - _ZN7cutlass13device_kernelINS_4gemm6kernel13GemmUniversalIN4cute5tupleIJiiiiEEENS1_10collective13CollectiveMmaINS1_35MainloopSm100TmaUmmaWarpSpecializedILi24ELi2ELi4ENS5_IJNS4_1CILi1EEESB_SB_EEEEENS5_IJNSA_ILi64EEENSA_ILi8EEESE_EEENS_10bfloat16_tENS5_IJlSB_lEEESH_SI_NS4_8TiledMMAINS4_8MMA_AtomIJNS4_20SM100_MMA_F16BF16_SSISH_SH_fLi64ELi8ELNS4_4UMMA5MajorE0ELSN_0ELNSM_7ScaleInE0ELSO_0EEEEEENS4_6LayoutISC_NS5_IJNSA_ILi0EEESS_SS_EEEEENS5_IJNS4_10UnderscoreESV_SV_EEEEENS4_13SM90_TMA_LOADENS4_14ComposedLayoutINS4_7SwizzleILi3ELi4ELi3EEENS4_18smem_ptr_flag_bitsILi16EEENSR_INS5_IJSF_SE_EEENS5_IJSE_SB_EEEEEEEvNS4_8identityESY_S17_vS18_EENS_8epilogue10collective18CollectiveEpilogueINS1A_23Sm100TmaWarpSpecializedILi2ELi1ELi4ELb1ELb0EEEJSG_NS5_IJNSR_ISE_SB_EENSR_ISF_SB_EEEEESH_SI_SH_SI_NS1A_6fusion15FusionCallbacksIS1E_NS1I_17LinearCombinationISH_fSH_fLNS_15FloatRoundStyleE2EEESG_S1H_JEEENS4_5SM1004TMEM4LOAD26SM100_TMEM_LOAD_16dp256b1xESY_NSZ_INS10_ILi0ELi4ELi3EEES13_NSR_INS5_IJSF_SF_EEENS5_IJSF_SB_EEEEEEENS4_17SM75_U32x2_LDSM_NENS4_14SM90_TMA_STOREES1W_NS4_17SM90_U32x2_STSM_NENS4_39AutoVectorizingCopyWithAssumedAlignmentILi128EEEEEEvvEEEEvNT_6ParamsE)
        .other          _ZN7cutlass13device_kernelINS_4gemm6kernel13GemmUniversalIN4cute5tupleIJiiiiEEENS1_10collective13CollectiveMmaINS1_35MainloopSm100TmaUmmaWarpSpecializedILi24ELi2ELi4ENS5_IJNS4_1CILi1EEESB_SB_EEEEENS5_IJNSA_ILi64EEENSA_ILi8EEESE_EEENS_10bfloat16_tENS5_IJlSB_lEEESH_SI_NS4_8TiledMMAINS4_8MMA_AtomIJNS4_20SM100_MMA_F16BF16_SSISH_SH_fLi64ELi8ELNS4_4UMMA5MajorE0ELSN_0ELNSM_7ScaleInE0ELSO_0EEEEEENS4_6LayoutISC_NS5_IJNSA_ILi0EEESS_SS_EEEEENS5_IJNS4_10UnderscoreESV_SV_EEEEENS4_13SM90_TMA_LOADENS4_14ComposedLayoutINS4_7SwizzleILi3ELi4ELi3EEENS4_18smem_ptr_flag_bitsILi16EEENSR_INS5_IJSF_SE_EEENS5_IJSE_SB_EEEEEEEvNS4_8identityESY_S17_vS18_EENS_8epilogue10collective18CollectiveEpilogueINS1A_23Sm100TmaWarpSpecializedILi2ELi1ELi4ELb1ELb0EEEJSG_NS5_IJNSR_ISE_SB_EENSR_ISF_SB_EEEEESH_SI_SH_SI_NS1A_6fusion15FusionCallbacksIS1E_NS1I_17LinearCombinationISH_fSH_fLNS_15FloatRoundStyleE2EEESG_S1H_JEEENS4_5SM1004TMEM4LOAD26SM100_TMEM_LOAD_16dp256b1xESY_NSZ_INS10_ILi0ELi4ELi3EEES13_NSR_INS5_IJSF_SF_EEENS5_IJSF_SB_EEEEEEENS4_17SM75_U32x2_LDSM_NENS4_14SM90_TMA_STOREES1W_NS4_17SM90_U32x2_STSM_NENS4_39AutoVectorizingCopyWithAssumedAlignmentILi128EEEEEEvvEEEEvNT_6ParamsE,@"STO_CUDA_ENTRY STV_DEFAULT"
_ZN7cutlass13device_kernelINS_4gemm6kernel13GemmUniversalIN4cute5tupleIJiiiiEEENS1_10collective13CollectiveMmaINS1_35MainloopSm100TmaUmmaWarpSpecializedILi24ELi2ELi4ENS5_IJNS4_1CILi1EEESB_SB_EEEEENS5_IJNSA_ILi64EEENSA_ILi8EEESE_EEENS_10bfloat16_tENS5_IJlSB_lEEESH_SI_NS4_8TiledMMAINS4_8MMA_AtomIJNS4_20SM100_MMA_F16BF16_SSISH_SH_fLi64ELi8ELNS4_4UMMA5MajorE0ELSN_0ELNSM_7ScaleInE0ELSO_0EEEEEENS4_6LayoutISC_NS5_IJNSA_ILi0EEESS_SS_EEEEENS5_IJNS4_10UnderscoreESV_SV_EEEEENS4_13SM90_TMA_LOADENS4_14ComposedLayoutINS4_7SwizzleILi3ELi4ELi3EEENS4_18smem_ptr_flag_bitsILi16EEENSR_INS5_IJSF_SE_EEENS5_IJSE_SB_EEEEEEEvNS4_8identityESY_S17_vS18_EENS_8epilogue10collective18CollectiveEpilogueINS1A_23Sm100TmaWarpSpecializedILi2ELi1ELi4ELb1ELb0EEEJSG_NS5_IJNSR_ISE_SB_EENSR_ISF_SB_EEEEESH_SI_SH_SI_NS1A_6fusion15FusionCallbacksIS1E_NS1I_17LinearCombinationISH_fSH_fLNS_15FloatRoundStyleE2EEESG_S1H_JEEENS4_5SM1004TMEM4LOAD26SM100_TMEM_LOAD_16dp256b1xESY_NSZ_INS10_ILi0ELi4ELi3EEES13_NSR_INS5_IJSF_SF_EEENS5_IJSF_SB_EEEEEEENS4_17SM75_U32x2_LDSM_NENS4_14SM90_TMA_STOREES1W_NS4_17SM90_U32x2_STSM_NENS4_39AutoVectorizingCopyWithAssumedAlignmentILi128EEEEEEvvEEEEvNT_6ParamsE:
[----:B------:R-:W1:Y:S01]  /*0000*/  LDC R1, c[0x0][0x37c] ;  /* 0x0000df00ff017b82 */ /* 0x000e620000000800 */
[----:B------:R-:W2:Y:S01]  /*0010*/  S2R R52, SR_TID.X ;  /* 0x0000000000347919 */ /* 0x000ea20000002100 */
[----:B------:R-:W3:Y:S01]  /*0020*/  LDCU.64 UR4, c[0x0][0x890] ;  /* 0x00011200ff0477ac */ /* 0x000ee20008000a00 */
[----:B------:R-:W-:Y:S02]  /*0030*/  PRMT R42, RZ, 0x7610, R42 ;  /* 0x00007610ff2a7816 */ /* 0x000fe4000000002a */
[----:B------:R-:W-:Y:S01]  /*0040*/  ELECT P5, URZ, PT ;  /* 0x0000000000ff782f */ /* 0x000fe200038a0000 */
[----:B------:R-:W4:Y:S01]  /*0050*/  LDCU.64 UR44, c[0x0][0x358] ;  /* 0x00006b00ff2c77ac */ /* 0x000f220008000a00 */
[----:B---3--:R-:W-:-:S04]  /*0060*/  UISETP.NE.U32.AND UP0, UPT, UR4, URZ, UPT ;  /* 0x000000ff0400728c */ /* 0x008fc8000bf05070 */
[----:B------:R-:W-:Y:S01]  /*0070*/  UISETP.NE.AND.EX UP0, UPT, UR5, URZ, UPT, UP0 ;  /* 0x000000ff0500728c */ /* 0x000fe2000bf05300 */
[----:B--2---:R-:W-:-:S05]  /*0080*/  SHF.R.U32.HI R46, RZ, 0x5, R52 ;  /* 0x00000005ff2e7819 */ /* 0x004fca0000011634 */
[----:B------:R-:W2:Y:S02]  /*0090*/  SHFL.IDX PT, R0, R46, RZ, 0x1f ;  /* 0x00001fff2e007589 */ /* 0x000ea400000e0000 */
[----:B--2---:R-:W-:Y:S01]  /*00a0*/  R2UR UR8, R0 ;  /* 0x00000000000872ca */ /* 0x004fe200000e0000 */
[----:B-1--4-:R-:W-:-:S14]  /*00b0*/  BRA.U UP0, `(.L_x_0) ;  /* 0x00000001002c7547 */ /* 0x012fdc000b800000 */
[----:B------:R-:W1:Y:S02]  /*00c0*/  LDCU.64 UR6, c[0x0][0x888] ;  /* 0x00011100ff0677ac */ /* 0x000e640008000a00 */
[----:B-1----:R-:W-:-:S04]  /*00d0*/  UISETP.NE.U32.AND UP0, UPT, UR6, URZ, UPT ;  /* 0x000000ff0600728c */ /* 0x002fc8000bf05070 */
[----:B------:R-:W-:-:S09]  /*00e0*/  UISETP.NE.AND.EX UP0, UPT, UR7, URZ, UPT, UP0 ;  /* 0x000000ff0700728c */ /* 0x000fd2000bf05300 */
[----:B------:R-:W-:Y:S05]  /*00f0*/  BRA.U !UP0, `(.L_x_1) ;  /* 0x0000000108147547 */ /* 0x000fea000b800000 */
[----:B------:R-:W1:Y:S02]  /*0100*/  LDC.64 R2, c[0x0][0x888] ;  /* 0x00022200ff027b82 */ /* 0x000e640000000a00 */
[----:B-1----:R-:W2:Y:S01]  /*0110*/  LDG.E R0, desc[UR44][R2.64] ;  /* 0x0000002c02007981 */ /* 0x002ea2000c1e1900 */
[----:B------:R-:W-:Y:S01]  /*0120*/  HFMA2 R42, -RZ, RZ, 0, 5.9604644775390625e-08 ;  /* 0x00000001ff2a7431 */ /* 0x000fe200000001ff */
[----:B--2---:R-:W-:Y:S01]  /*0130*/  R2UR UR38, R0 ;  /* 0x00000000002672ca */ /* 0x004fe200000e0000 */
[----:B------:R-:W-:Y:S05]  /*0140*/  BRA `(.L_x_0) ;  /* 0x0000000000087947 */ /* 0x000fea0003800000 */
.L_x_1:
[----:B------:R-:W-:Y:S01]  /*0150*/  HFMA2 R42, -RZ, RZ, 0, 5.9604644775390625e-08 ;  /* 0x00000001ff2a7431 */ /* 0x000fe200000001ff */
[----:B------:R-:W1:Y:S02]  /*0160*/  LDCU UR38, c[0x0][0x880] ;  /* 0x00011000ff2677ac */ /* 0x000e640008000800 */
.L_x_0:
[----:B------:R-:W2:Y:S02]  /*0170*/  LDCU.64 UR6, c[0x0][0x8b0] ;  /* 0x00011600ff0677ac */ /* 0x000ea40008000a00 */
[----:B--2---:R-:W-:-:S04]  /*0180*/  UISETP.NE.U32.AND UP0, UPT, UR6, URZ, UPT ;  /* 0x000000ff0600728c */ /* 0x004fc8000bf05070 */
[----:B------:R-:W-:-:S09]  /*0190*/  UISETP.NE.AND.EX UP0, UPT, UR7, URZ, UPT, UP0 ;  /* 0x000000ff0700728c */ /* 0x000fd2000bf05300 */
[----:B------:R-:W-:Y:S05]  /*01a0*/  BRA.U UP0, `(.L_x_2) ;  /* 0x0000000100207547 */ /* 0x000fea000b800000 */
[----:B------:R-:W2:Y:S02]  /*01b0*/  LDCU.64 UR6, c[0x0][0x8a8] ;  /* 0x00011500ff0677ac */ /* 0x000ea40008000a00 */
[----:B--2---:R-:W-:-:S04]  /*01c0*/  UISETP.NE.U32.AND UP0, UPT, UR6, URZ, UPT ;  /* 0x000000ff0600728c */ /* 0x004fc8000bf05070 */
[----:B------:R-:W-:-:S09]  /*01d0*/  UISETP.NE.AND.EX UP0, UPT, UR7, URZ, UPT, UP0 ;  /* 0x000000ff0700728c */ /* 0x000fd2000bf05300 */
[----:B------:R-:W-:Y:S05]  /*01e0*/  BRA.U !UP0, `(.L_x_3) ;  /* 0x00000001080c7547 */ /* 0x000fea000b800000 */
[----:B------:R-:W2:Y:S02]  /*01f0*/  LDC.64 R28, c[0x0][0x8a8] ;  /* 0x00022a00ff1c7b82 */ /* 0x000ea40000000a00 */
[----:B--2---:R2:W5:Y:S01]  /*0200*/  LDG.E R28, desc[UR44][R28.64] ;  /* 0x0000002c1c1c7981 */ /* 0x004562000c1e1900 */
[----:B------:R-:W-:Y:S05]  /*0210*/  BRA `(.L_x_2) ;  /* 0x0000000000047947 */ /* 0x000fea0003800000 */
.L_x_3:
[----:B------:R-:W3:Y:S02]  /*0220*/  LDC R28, c[0x0][0x8a0] ;  /* 0x00022800ff1c7b82 */ /* 0x000ee40000000800 */
.L_x_2:
[----:B------:R-:W-:Y:S01]  /*0230*/  IMAD.U32 R0, RZ, RZ, UR8 ;  /* 0x00000008ff007e24 */ /* 0x000fe2000f8e00ff */
[----:B------:R-:W-:Y:S04]  /*0240*/  BSSY.RECONVERGENT B0, `(.L_x_4) ;  /* 0x000000c000007945 */ /* 0x000fe80003800200 */
[C---:B------:R-:W-:Y:S02]  /*0250*/  ISETP.NE.OR P1, PT, R0.reuse, 0x1, !P5 ;  /* 0x000000010000780c */ /* 0x040fe40006f25670 */
[----:B------:R-:W-:-:S11]  /*0260*/  ISETP.NE.OR P0, PT, R0, 0x3, !P5 ;  /* 0x000000030000780c */ /* 0x000fd60006f05670 */
[----:B------:R-:W-:Y:S05]  /*0270*/  @P1 BRA `(.L_x_5) ;  /* 0x0000000000201947 */ /* 0x000fea0003800000 */
[----:B------:R-:W4:Y:S02]  /*0280*/  LDCU.64 UR6, c[0x0][0x348] ;  /* 0x00006900ff0677ac */ /* 0x000f240008000a00 */
[----:B----4-:R-:W-:Y:S02]  /*0290*/  UIADD3 UR10, UP1, UPT, UR6, 0x80, URZ ;  /* 0x00000080060a7890 */ /* 0x010fe4000ff3e0ff */
[----:B------:R-:W-:Y:S02]  /*02a0*/  UIADD3 UR6, UP0, UPT, UR6, 0x180, URZ ;  /* 0x0000018006067890 */ /* 0x000fe4000ff1e0ff */
[----:B------:R-:W-:Y:S02]  /*02b0*/  UIADD3.X UR11, UPT, UPT, URZ, UR7, URZ, UP1, !UPT ;  /* 0x00000007ff0b7290 */ /* 0x000fe40008ffe4ff */
[----:B------:R-:W-:-:S07]  /*02c0*/  UIADD3.X UR7, UPT, UPT, URZ, UR7, URZ, UP0, !UPT ;  /* 0x00000007ff077290 */ /* 0x000fce00087fe4ff */
[----:B------:R4:W-:Y:S02]  /*02d0*/  UTMACCTL.PF [UR10] ;  /* 0x000000000a0079b9 */ /* 0x0009e40008040000 */
[----:B------:R4:W-:Y:S02]  /*02e0*/  UTMACCTL.PF [UR6] ;  /* 0x00000000060079b9 */ /* 0x0009e40008040000 */
[----:B----4-:R-:W-:Y:S01]  /*02f0*/  NOP ;  /* 0x0000000000007918 */ /* 0x010fe20000000000 */
.L_x_5:
[----:B-1----:R-:W-:Y:S05]  /*0300*/  BSYNC.RECONVERGENT B0 ;  /* 0x0000000000007941 */ /* 0x002fea0003800200 */
.L_x_4:
[----:B------:R-:W-:Y:S04]  /*0310*/  BSSY.RECONVERGENT B0, `(.L_x_6) ;  /* 0x000000a000007945 */ /* 0x000fe80003800200 */
[----:B------:R-:W-:Y:S05]  /*0320*/  @P0 BRA `(.L_x_7) ;  /* 0x0000000000200947 */ /* 0x000fea0003800000 */
[----:B------:R-:W1:Y:S02]  /*0330*/  LDCU.64 UR6, c[0x0][0x348] ;  /* 0x00006900ff0677ac */ /* 0x000e640008000a00 */
[----:B-1----:R-:W-:Y:S02]  /*0340*/  UIADD3 UR10, UP1, UPT, UR6, 0x580, URZ ;  /* 0x00000580060a7890 */ /* 0x002fe4000ff3e0ff */
[----:B------:R-:W-:Y:S02]  /*0350*/  UIADD3 UR6, UP0, UPT, UR6, 0x680, URZ ;  /* 0x0000068006067890 */ /* 0x000fe4000ff1e0ff */
[----:B------:R-:W-:Y:S02]  /*0360*/  UIADD3.X UR11, UPT, UPT, URZ, UR7, URZ, UP1, !UPT ;  /* 0x00000007ff0b7290 */ /* 0x000fe40008ffe4ff */
[----:B------:R-:W-:-:S07]  /*0370*/  UIADD3.X UR7, UPT, UPT, URZ, UR7, URZ, UP0, !UPT ;  /* 0x00000007ff077290 */ /* 0x000fce00087fe4ff */
[----:B------:R1:W-:Y:S02]  /*0380*/  UTMACCTL.PF [UR10] ;  /* 0x000000000a0079b9 */ /* 0x0003e40008040000 */
[----:B------:R1:W-:Y:S02]  /*0390*/  UTMACCTL.PF [UR6] ;  /* 0x00000000060079b9 */ /* 0x0003e40008040000 */
[----:B-1----:R-:W-:Y:S01]  /*03a0*/  NOP ;  /* 0x0000000000007918 */ /* 0x002fe20000000000 */
.L_x_7:
[----:B------:R-:W-:Y:S05]  /*03b0*/  BSYNC.RECONVERGENT B0 ;  /* 0x0000000000007941 */ /* 0x000fea0003800200 */
.L_x_6:
[----:B------:R-:W1:Y:S01]  /*03c0*/  LDCU.64 UR6, c[0x0][0x888] ;  /* 0x00011100ff0677ac */ /* 0x000e620008000a00 */
[----:B------:R-:W-:Y:S02]  /*03d0*/  UISETP.EQ.U32.AND UP1, UPT, UR4, URZ, UPT ;  /* 0x000000ff0400728c */ /* 0x000fe4000bf22070 */
[----:B------:R-:W-:Y:S02]  /*03e0*/  UPLOP3.LUT UP2, UPT, UPT, UPT, UPT, 0x80, 0x8 ;  /* 0x000000000008789c */ /* 0x000fe40003f4f070 */
[----:B-1----:R-:W-:-:S04]  /*03f0*/  UISETP.NE.U32.AND UP0, UPT, UR6, URZ, UPT ;  /* 0x000000ff0600728c */ /* 0x002fc8000bf05070 */
[----:B------:R-:W-:-:S04]  /*0400*/  UISETP.NE.AND.EX UP0, UPT, UR7, URZ, UPT, UP0 ;  /* 0x000000ff0700728c */ /* 0x000fc8000bf05300 */
[----:B------:R-:W-:-:S04]  /*0410*/  UISETP.EQ.OR.EX UP3, UPT, UR5, URZ, !UP0, UP1 ;  /* 0x000000ff0500728c */ /* 0x000fc8000c762710 */
[----:B------:R-:W-:-:S05]  /*0420*/  UP2UR UR50, UPR, URZ, 0x8 ;  /* 0x00000008ff327883 */ /* 0x000fca0008000000 */
[----:B------:R-:W-:Y:S07]  /*0430*/  BRA.U !UP3, `(.L_x_8) ;  /* 0x000000010b207547 */ /* 0x000fee000b800000 */
[----:B------:R-:W-:Y:S01]  /*0440*/  UISETP.NE.U32.AND UP2, UPT, UR4, URZ, UPT ;  /* 0x000000ff0400728c */ /* 0x000fe2000bf45070 */
[----:B------:R-:W-:Y:S01]  /*0450*/  FSETP.NEU.AND P0, PT, RZ, UR38, PT ;  /* 0x00000026ff007c0b */ /* 0x000fe2000bf0d000 */
[----:B------:R-:W-:Y:S02]  /*0460*/  USEL UR4, URZ, 0xffffffff, UP0 ;  /* 0xffffffffff047887 */ /* 0x000fe40008000000 */
[----:B------:R-:W-:-:S10]  /*0470*/  UISETP.NE.AND.EX UP2, UPT, UR5, URZ, UPT, UP2 ;  /* 0x000000ff0500728c */ /* 0x000fd4000bf45320 */
[----:B------:R-:W-:Y:S01]  /*0480*/  VOTEU.ANY UP1, P0 ;  /* 0x0000000000ff7886 */ /* 0x000fe20000020100 */
[----:B------:R-:W-:-:S04]  /*0490*/  @!UP2 USEL UR4, URZ, 0xffffffff, UP1 ;  /* 0xffffffffff04a887 */ /* 0x000fc80008800000 */
[----:B------:R-:W-:-:S04]  /*04a0*/  ULOP3.LUT UR4, UR4, 0x1, URZ, 0xc0, !UPT ;  /* 0x0000000104047892 */ /* 0x000fc8000f8ec0ff */
[----:B------:R-:W-:-:S11]  /*04b0*/  UISETP.NE.U32.AND UP2, UPT, UR4, 0x1, UPT ;  /* 0x000000010400788c */ /* 0x000fd6000bf45070 */
.L_x_8:
[----:B------:R-:W1:Y:S01]  /*04c0*/  SHFL.IDX PT, R2, R46, RZ, 0x1f ;  /* 0x00001fff2e027589 */ /* 0x000e6200000e0000 */
[----:B------:R-:W-:-:S04]  /*04d0*/  UISETP.NE.AND UP1, UPT, UR8, 0x2, UPT ;  /* 0x000000020800788c */ /* 0x000fc8000bf25270 */
[----:B------:R-:W-:Y:S01]  /*04e0*/  USEL UR5, URZ, 0x1, UP1 ;  /* 0x00000001ff057887 */ /* 0x000fe20008800000 */
[----:B-1----:R-:W-:-:S13]  /*04f0*/  ISETP.NE.AND P0, PT, R2, RZ, PT ;  /* 0x000000ff0200720c */ /* 0x002fda0003f05270 */
[----:B------:R-:W-:Y:S05]  /*0500*/  @P0 BRA `(.L_x_9) ;  /* 0x0000000000f40947 */ /* 0x000fea0003800000 */
[----:B------:R-:W-:Y:S01]  /*0510*/  ELECT P0, URZ, PT ;  /* 0x0000000000ff782f */ /* 0x000fe20003800000 */
[----:B------:R-:W-:-:S12]  /*0520*/  BSSY.RECONVERGENT B0, `(.L_x_9) ;  /* 0x000003b000007945 */ /* 0x000fd80003800200 */
[----:B------:R-:W-:Y:S05]  /*0530*/  @!P0 BRA `(.L_x_10) ;  /* 0x0000000000e48947 */ /* 0x000fea0003800000 */
[----:B------:R-:W1:Y:S01]  /*0540*/  S2UR UR6, SR_CgaCtaId ;  /* 0x00000000000679c3 */ /* 0x000e620000008800 */
[----:B------:R-:W-:Y:S01]  /*0550*/  UMOV UR7, 0x400 ;  /* 0x0000040000077882 */ /* 0x000fe20000000000 */
[----:B------:R-:W-:Y:S02]  /*0560*/  UMOV UR4, 0x1 ;  /* 0x0000000100047882 */ /* 0x000fe40000000000 */
[----:B------:R-:W-:-:S04]  /*0570*/  UIADD3 UR10, UPT, UPT, -UR4, 0x100000, URZ ;  /* 0x00100000040a7890 */ /* 0x000fc8000fffe1ff */
[----:B------:R-:W-:Y:S02]  /*0580*/  USHF.L.U32 UR11, UR10, 0xb, URZ ;  /* 0x0000000b0a0b7899 */ /* 0x000fe400080006ff */
[----:B------:R-:W-:Y:S02]  /*0590*/  USHF.L.U32 UR10, UR10, 0x1, URZ ;  /* 0x000000010a0a7899 */ /* 0x000fe400080006ff */
[----:B-1----:R-:W-:Y:S01]  /*05a0*/  ULEA UR6, UR6, UR7, 0x18 ;  /* 0x0000000706067291 */ /* 0x002fe2000f8ec0ff */
[----:B------:R-:W1:Y:S11]  /*05b0*/  FENCE.VIEW.ASYNC.S ;  /* 0x00000000000073c6 */ /* 0x000e760000000000 */
[----:B-1----:R1:W4:Y:S01]  /*05c0*/  SYNCS.EXCH.64 URZ, [UR6], UR10 ;  /* 0x0000000a06ff75b2 */ /* 0x0023220008000100 */
[----:B------:R1:W1:Y:S01]  /*05d0*/  SYNCS.EXCH.64 URZ, [UR6+0xc0], UR10 ;  /* 0x0000c00a06ff75b2 */ /* 0x0002620008000100 */
        /* <DEDUP_REMOVED lines=46> */
[----:B----4-:R-:W-:Y:S01]  /*08c0*/  NOP ;  /* 0x0000000000007918 */ /* 0x010fe20000000000 */
.L_x_10:
[----:B-1----:R-:W-:Y:S05]  /*08d0*/  BSYNC.RECONVERGENT B0 ;  /* 0x0000000000007941 */ /* 0x002fea0003800200 */
.L_x_9:
[----:B------:R-:W1:Y:S01]  /*08e0*/  SHFL.IDX PT, R2, R46, RZ, 0x1f ;  /* 0x00001fff2e027589 */ /* 0x000e6200000e0000 */
[----:B------:R-:W-:Y:S01]  /*08f0*/  NOP ;  /* 0x0000000000007918 */ /* 0x000fe20000000000 */
[----:B-1----:R-:W-:-:S13]  /*0900*/  ISETP.NE.AND P0, PT, R2, 0x1, PT ;  /* 0x000000010200780c */ /* 0x002fda0003f05270 */
[----:B------:R-:W-:Y:S05]  /*0910*/  @P0 BRA `(.L_x_11) ;  /* 0x0000000000480947 */ /* 0x000fea0003800000 */
[----:B------:R-:W1:Y:S01]  /*0920*/  S2UR UR7, SR_CgaCtaId ;  /* 0x00000000000779c3 */ /* 0x000e620000008800 */
[----:B------:R-:W-:Y:S01]  /*0930*/  UMOV UR9, 0x400 ;  /* 0x0000040000097882 */ /* 0x000fe20000000000 */
[----:B------:R-:W-:Y:S01]  /*0940*/  UMOV UR6, 0x20 ;  /* 0x0000002000067882 */ /* 0x000fe20000000000 */
[----:B------:R-:W-:Y:S01]  /*0950*/  UMOV UR4, 0x80 ;  /* 0x0000008000047882 */ /* 0x000fe20000000000 */
[----:B------:R-:W-:-:S04]  /*0960*/  UIADD3 UR10, UPT, UPT, -UR6, 0x100000, URZ ;  /* 0x00100000060a7890 */ /* 0x000fc8000fffe1ff */
[----:B------:R-:W-:Y:S02]  /*0970*/  USHF.L.U32 UR11, UR10, 0xb, URZ ;  /* 0x0000000b0a0b7899 */ /* 0x000fe400080006ff */
[----:B------:R-:W-:Y:S02]  /*0980*/  USHF.L.U32 UR10, UR10, 0x1, URZ ;  /* 0x000000010a0a7899 */ /* 0x000fe400080006ff */
[----:B------:R-:W-:-:S04]  /*0990*/  UIADD3 UR12, UPT, UPT, -UR4, 0x100000, URZ ;  /* 0x00100000040c7890 */ /* 0x000fc8000fffe1ff */
[----:B------:R-:W-:Y:S02]  /*09a0*/  USHF.L.U32 UR13, UR12, 0xb, URZ ;  /* 0x0000000b0c0d7899 */ /* 0x000fe400080006ff */
[----:B------:R-:W-:Y:S01]  /*09b0*/  USHF.L.U32 UR12, UR12, 0x1, URZ ;  /* 0x000000010c0c7899 */ /* 0x000fe200080006ff */
[----:B------:R-:W-:Y:S01]  /*09c0*/  ELECT P0, URZ, PT ;  /* 0x0000000000ff782f */ /* 0x000fe20003800000 */
[----:B-1----:R-:W-:Y:S01]  /*09d0*/  ULEA UR7, UR7, UR9, 0x18 ;  /* 0x0000000907077291 */ /* 0x002fe2000f8ec0ff */
[----:B------:R-:W1:Y:S11]  /*09e0*/  FENCE.VIEW.ASYNC.S ;  /* 0x00000000000073c6 */ /* 0x000e760000000000 */
[----:B-1----:R1:W4:Y:S01]  /*09f0*/  SYNCS.EXCH.64 URZ, [UR7+0x180], UR10 ;  /* 0x0001800a07ff75b2 */ /* 0x0023220008000100 */
[----:B------:R1:W1:Y:S01]  /*0a00*/  SYNCS.EXCH.64 URZ, [UR7+0x190], UR12 ;  /* 0x0001900c07ff75b2 */ /* 0x0002620008000100 */
[----:B------:R1:W1:Y:S01]  /*0a10*/  SYNCS.EXCH.64 URZ, [UR7+0x188], UR10 ;  /* 0x0001880a07ff75b2 */ /* 0x0002620008000100 */
[----:B------:R1:W1:Y:S01]  /*0a20*/  SYNCS.EXCH.64 URZ, [UR7+0x198], UR12 ;  /* 0x0001980c07ff75b2 */ /* 0x0002620008000100 */
[----:B------:R-:W-:Y:S01]  /*0a30*/  NOP ;  /* 0x0000000000007918 */ /* 0x000fe20000000000 */
.L_x_11:
[----:B------:R-:W2:Y:S01]  /*0a40*/  SHFL.IDX PT, R2, R46, RZ, 0x1f ;  /* 0x00001fff2e027589 */ /* 0x000ea200000e0000 */
[----:B------:R-:W-:Y:S01]  /*0a50*/  NOP ;  /* 0x0000000000007918 */ /* 0x000fe20000000000 */
[----:B--2---:R-:W-:-:S13]  /*0a60*/  ISETP.NE.AND P0, PT, R2, 0x3, PT ;  /* 0x000000030200780c */ /* 0x004fda0003f05270 */
[----:B------:R-:W-:Y:S05]  /*0a70*/  @P0 BRA `(.L_x_12) ;  /* 0x0000000000300947 */ /* 0x000fea0003800000 */
[----:B------:R-:W2:Y:S01]  /*0a80*/  S2UR UR6, SR_CgaCtaId ;  /* 0x00000000000679c3 */ /* 0x000ea20000008800 */
[----:B-1----:R-:W-:Y:S01]  /*0a90*/  UMOV UR7, 0x400 ;  /* 0x0000040000077882 */ /* 0x002fe20000000000 */
[----:B------:R-:W-:Y:S01]  /*0aa0*/  UMOV UR4, 0x20 ;  /* 0x0000002000047882 */ /* 0x000fe20000000000 */
[----:B------:R-:W-:Y:S01]  /*0ab0*/  ELECT P0, URZ, PT ;  /* 0x0000000000ff782f */ /* 0x000fe20003800000 */
[----:B------:R-:W-:-:S04]  /*0ac0*/  UIADD3 UR10, UPT, UPT, -UR4, 0x100000, URZ ;  /* 0x00100000040a7890 */ /* 0x000fc8000fffe1ff */
[----:B------:R-:W-:Y:S02]  /*0ad0*/  USHF.L.U32 UR11, UR10, 0xb, URZ ;  /* 0x0000000b0a0b7899 */ /* 0x000fe400080006ff */
[----:B------:R-:W-:Y:S02]  /*0ae0*/  USHF.L.U32 UR10, UR10, 0x1, URZ ;  /* 0x000000010a0a7899 */ /* 0x000fe400080006ff */
[----:B--2---:R-:W-:Y:S01]  /*0af0*/  ULEA UR6, UR6, UR7, 0x18 ;  /* 0x0000000706067291 */ /* 0x004fe2000f8ec0ff */
[----:B------:R-:W1:Y:S11]  /*0b00*/  FENCE.VIEW.ASYNC.S ;  /* 0x00000000000073c6 */ /* 0x000e760000000000 */
[----:B-1----:R2:W1:Y:S01]  /*0b10*/  SYNCS.EXCH.64 URZ, [UR6+0x1a0], UR10 ;  /* 0x0001a00a06ff75b2 */ /* 0x0024620008000100 */
[----:B------:R2:W1:Y:S02]  /*0b20*/  SYNCS.EXCH.64 URZ, [UR6+0x1a8], UR10 ;  /* 0x0001a80a06ff75b2 */ /* 0x0004640008000100 */
[----:B--2---:R-:W-:Y:S01]  /*0b30*/  NOP ;  /* 0x0000000000007918 */ /* 0x004fe20000000000 */
.L_x_12:
[----:B------:R-:W2:Y:S01]  /*0b40*/  SHFL.IDX PT, R2, R46, RZ, 0x1f ;  /* 0x00001fff2e027589 */ /* 0x000ea200000e0000 */
[----:B------:R-:W-:Y:S01]  /*0b50*/  NOP ;  /* 0x0000000000007918 */ /* 0x000fe20000000000 */
[----:B--2---:R-:W-:-:S13]  /*0b60*/  ISETP.NE.AND P0, PT, R2, 0x4, PT ;  /* 0x000000040200780c */ /* 0x004fda0003f05270 */
[----:B------:R-:W-:Y:S05]  /*0b70*/  @P0 BRA `(.L_x_13) ;  /* 0x00000000004c0947 */ /* 0x000fea0003800000 */
[----:B------:R-:W2:Y:S01]  /*0b80*/  S2UR UR6, SR_CgaCtaId ;  /* 0x00000000000679c3 */ /* 0x000ea20000008800 */
[----:B------:R-:W-:Y:S01]  /*0b90*/  UMOV UR9, 0x100 ;  /* 0x0000010000097882 */ /* 0x000fe20000000000 */
[----:B-1----:R-:W-:Y:S01]  /*0ba0*/  UMOV UR7, 0x400 ;  /* 0x0000040000077882 */ /* 0x002fe20000000000 */
[----:B------:R-:W-:Y:S01]  /*0bb0*/  USEL UR9, UR9, 0xe0, UP2 ;  /* 0x000000e009097887 */ /* 0x000fe20009000000 */
[----:B------:R-:W-:Y:S01]  /*0bc0*/  UMOV UR4, 0x1 ;  /* 0x0000000100047882 */ /* 0x000fe20000000000 */
[----:B------:R-:W-:Y:S01]  /*0bd0*/  ELECT P0, URZ, PT ;  /* 0x0000000000ff782f */ /* 0x000fe20003800000 */
[----:B------:R-:W-:-:S04]  /*0be0*/  UIADD3 UR10, UPT, UPT, -UR4, 0x100000, URZ ;  /* 0x00100000040a7890 */ /* 0x000fc8000fffe1ff */
[----:B------:R-:W-:Y:S02]  /*0bf0*/  USHF.L.U32 UR11, UR10, 0xb, URZ ;  /* 0x0000000b0a0b7899 */ /* 0x000fe400080006ff */
[----:B------:R-:W-:Y:S02]  /*0c00*/  USHF.L.U32 UR10, UR10, 0x1, URZ ;  /* 0x000000010a0a7899 */ /* 0x000fe400080006ff */
[----:B------:R-:W-:-:S04]  /*0c10*/  UIADD3 UR12, UPT, UPT, -UR9, 0x100000, URZ ;  /* 0x00100000090c7890 */ /* 0x000fc8000fffe1ff */
[----:B------:R-:W-:Y:S02]  /*0c20*/  USHF.L.U32 UR13, UR12, 0xb, URZ ;  /* 0x0000000b0c0d7899 */ /* 0x000fe400080006ff */
[----:B------:R-:W-:Y:S02]  /*0c30*/  USHF.L.U32 UR12, UR12, 0x1, URZ ;  /* 0x000000010c0c7899 */ /* 0x000fe400080006ff */
[----:B--2---:R-:W-:Y:S01]  /*0c40*/  ULEA UR6, UR6, UR7, 0x18 ;  /* 0x0000000706067291 */ /* 0x004fe2000f8ec0ff */
[----:B------:R-:W1:Y:S11]  /*0c50*/  FENCE.VIEW.ASYNC.S ;  /* 0x00000000000073c6 */ /* 0x000e760000000000 */
[----:B-1----:R2:W1:Y:S01]  /*0c60*/  SYNCS.EXCH.64 URZ, [UR6+0x1b0], UR10 ;  /* 0x0001b00a06ff75b2 */ /* 0x0024620008000100 */
[----:B------:R2:W1:Y:S01]  /*0c70*/  SYNCS.EXCH.64 URZ, [UR6+0x1c0], UR12 ;  /* 0x0001c00c06ff75b2 */ /* 0x0004620008000100 */
[----:B------:R2:W1:Y:S01]  /*0c80*/  SYNCS.EXCH.64 URZ, [UR6+0x1b8], UR10 ;  /* 0x0001b80a06ff75b2 */ /* 0x0004620008000100 */
[----:B------:R2:W1:Y:S02]  /*0c90*/  SYNCS.EXCH.64 URZ, [UR6+0x1c8], UR12 ;  /* 0x0001c80c06ff75b2 */ /* 0x0004640008000100 */
[----:B--2---:R-:W-:Y:S01]  /*0ca0*/  NOP ;  /* 0x0000000000007918 */ /* 0x004fe20000000000 */
.L_x_13:
[----:B------:R-:W2:Y:S01]  /*0cb0*/  SHFL.IDX PT, R2, R46, RZ, 0x1f ;  /* 0x00001fff2e027589 */ /* 0x000ea200000e0000 */
[----:B------:R-:W-:Y:S01]  /*0cc0*/  NOP ;  /* 0x0000000000007918 */ /* 0x000fe20000000000 */
[----:B--2---:R-:W-:-:S13]  /*0cd0*/  ISETP.NE.AND P0, PT, R2, 0x5, PT ;  /* 0x000000050200780c */ /* 0x004fda0003f05270 */
[----:B------:R-:W-:Y:S05]  /*0ce0*/  @P0 BRA `(.L_x_14) ;  /* 0x0000000000580947 */ /* 0x000fea0003800000 */
[----:B-1----:R-:W1:Y:S01]  /*0cf0*/  S2UR UR7, SR_CgaCtaId ;  /* 0x00000000000779c3 */ /* 0x002e620000008800 */
        /* <DEDUP_REMOVED lines=12> */
[----:B-1----:R2:W1:Y:S01]  /*0dc0*/  SYNCS.EXCH.64 URZ, [UR7+0x1d0], UR10 ;  /* 0x0001d00a07ff75b2 */ /* 0x0024620008000100 */
[----:B------:R2:W1:Y:S01]  /*0dd0*/  SYNCS.EXCH.64 URZ, [UR7+0x1f0], UR12 ;  /* 0x0001f00c07ff75b2 */ /* 0x0004620008000100 */
[----:B------:R2:W1:Y:S01]  /*0de0*/  SYNCS.EXCH.64 URZ, [UR7+0x1d8], UR10 ;  /* 0x0001d80a07ff75b2 */ /* 0x0004620008000100 */
[----:B------:R2:W1:Y:S01]  /*0df0*/  SYNCS.EXCH.64 URZ, [UR7+0x1f8], UR12 ;  /* 0x0001f80c07ff75b2 */ /* 0x0004620008000100 */
[----:B------:R2:W1:Y:S01]  /*0e00*/  SYNCS.EXCH.64 URZ, [UR7+0x1e0], UR10 ;  /* 0x0001e00a07ff75b2 */ /* 0x0004620008000100 */
[----:B------:R2:W1:Y:S01]  /*0e10*/  SYNCS.EXCH.64 URZ, [UR7+0x200], UR12 ;  /* 0x0002000c07ff75b2 */ /* 0x0004620008000100 */
[----:B------:R2:W1:Y:S01]  /*0e20*/  SYNCS.EXCH.64 URZ, [UR7+0x1e8], UR10 ;  /* 0x0001e80a07ff75b2 */ /* 0x0004620008000100 */
[----:B------:R2:W1:Y:S02]  /*0e30*/  SYNCS.EXCH.64 URZ, [UR7+0x208], UR12 ;  /* 0x0002080c07ff75b2 */ /* 0x0004640008000100 */
[----:B--2---:R-:W-:Y:S01]  /*0e40*/  NOP ;  /* 0x0000000000007918 */ /* 0x004fe20000000000 */
.L_x_14:
        /* <DEDUP_REMOVED lines=18> */
.L_x_15:
[----:B------:R-:W2:Y:S01]  /*0f70*/  S2UR UR6, SR_CTAID.X ;  /* 0x00000000000679c3 */ /* 0x000ea20000002500 */
[----:B------:R-:W-:-:S05]  /*0f80*/  CS2R.32 R41, SR_CgaSize ;  /* 0x0000000000297805 */ /* 0x000fca0000008a00 */
[----:B------:R-:W-:-:S05]  /*0f90*/  IMAD R41, R41, -0xa0, RZ ;  /* 0xffffff6029297824 */ /* 0x000fca00078e02ff */
[----:B------:R-:W-:-:S14]  /*0fa0*/  R2UR UR9, R41 ;  /* 0x00000000290972ca */ /* 0x000fdc00000e0000 */
[----:B------:R-:W3:Y:S01]  /*0fb0*/  LDCU UR9, c[0x0][UR9+0x2b0] ;  /* 0x00005600090977ac */ /* 0x000ee20008000800 */
[----:B------:R-:W-:Y:S01]  /*0fc0*/  NOP ;  /* 0x0000000000007918 */ /* 0x000fe20000000000 */
[----:B------:R-:W-:-:S05]  /*0fd0*/  CS2R.32 R41, SR_CgaSize ;  /* 0x0000000000297805 */ /* 0x000fca0000008a00 */
[----:B------:R-:W-:-:S05]  /*0fe0*/  IMAD R41, R41, -0xa0, RZ ;  /* 0xffffff6029297824 */ /* 0x000fca00078e02ff */
[----:B-1----:R-:W-:-:S14]  /*0ff0*/  R2UR UR7, R41 ;  /* 0x00000000290772ca */ /* 0x002fdc00000e0000 */
[----:B------:R-:W1:Y:S01]  /*1000*/  LDCU UR7, c[0x0][UR7+0x2b4] ;  /* 0x00005680070777ac */ /* 0x000e620008000800 */
[----:B------:R-:W4:Y:S08]  /*1010*/  S2UR UR4, SR_CTAID.Y ;  /* 0x00000000000479c3 */ /* 0x000f300000002600 */
[----:B------:R-:W1:Y:S01]  /*1020*/  LDC R9, c[0x0][0xb24] ;  /* 0x0002c900ff097b82 */ /* 0x000e620000000800 */
[----:B--2---:R-:W-:-:S02]  /*1030*/  I2FP.F32.U32 R4, UR6 ;  /* 0x0000000600047c45 */ /* 0x004fc40008201000 */
[----:B------:R-:W-:-:S05]  /*1040*/  CS2R.32 R5, SR_CgaSize ;  /* 0x0000000000057805 */ /* 0x000fca0000008a00 */
[----:B------:R-:W-:-:S06]  /*1050*/  IMAD R5, R5, -0xa0, RZ ;  /* 0xffffff6005057824 */ /* 0x000fcc00078e02ff */
[----:B------:R-:W2:Y:S01]  /*1060*/  LDC R5, c[0x0][R5+0x2a0] ;  /* 0x0000a80005057b82 */ /* 0x000ea20000000800 */
[----:B------:R-:W-:Y:S01]  /*1070*/  MOV R41, UR6 ;  /* 0x0000000600297c02 */ /* 0x000fe20008000f00 */
[----:B---3--:R-:W-:Y:S01]  /*1080*/  FMUL R4, R4, UR9 ;  /* 0x0000000904047c20 */ /* 0x008fe20008400000 */
[----:B----4-:R-:W-:Y:S02]  /*1090*/  I2FP.F32.U32 R2, UR4 ;  /* 0x0000000400027c45 */ /* 0x010fe40008201000 */
[----:B------:R-:W-:-:S05]  /*10a0*/  CS2R.32 R3, SR_CgaSize ;  /* 0x0000000000037805 */ /* 0x000fca0000008a00 */
[----:B------:R-:W-:-:S06]  /*10b0*/  IMAD R3, R3, -0xa0, RZ ;  /* 0xffffff6003037824 */ /* 0x000fcc00078e02ff */
[----:B------:R-:W3:Y:S01]  /*10c0*/  LDC R3, c[0x0][R3+0x2a4] ;  /* 0x0000a90003037b82 */ /* 0x000ee20000000800 */
[----:B------:R-:W4:Y:S01]  /*10d0*/  F2I.U32.TRUNC.NTZ R40, R4 ;  /* 0x0000000400287305 */ /* 0x000f22000020f000 */
[----:B------:R-:W-:Y:S01]  /*10e0*/  MOV R39, UR4 ;  /* 0x0000000400277c02 */ /* 0x000fe20008000f00 */
[----:B-1----:R-:W-:-:S05]  /*10f0*/  FMUL R2, R2, UR7 ;  /* 0x0000000702027c20 */ /* 0x002fca0008400000 */
[----:B------:R-:W-:Y:S01]  /*1100*/  BAR.SYNC.DEFER_BLOCKING 0x0 ;  /* 0x0000000000007b1d */ /* 0x000fe20000010000 */
[----:B------:R-:W-:-:S05]  /*1110*/  ISETP.GE.AND P0, PT, R9, 0x1, PT ;  /* 0x000000010900780c */ /* 0x000fca0003f06270 */
[----:B------:R-:W1:Y:S02]  /*1120*/  F2I.U32.TRUNC.NTZ R38, R2 ;  /* 0x0000000200267305 */ /* 0x000e64000020f000 */
[----:B------:R-:W3:Y:S01]  /*1130*/  S2UR UR36, SR_CTAID.Z ;  /* 0x00000000002479c3 */ /* 0x000ee20000002700 */
[----:B----4-:R-:W-:-:S05]  /*1140*/  IADD3 R40, PT, PT, -R40, RZ, RZ ;  /* 0x000000ff28287210 */ /* 0x010fca0007ffe1ff */
[----:B--2---:R-:W-:Y:S01]  /*1150*/  IMAD R40, R5, R40, UR6 ;  /* 0x0000000605287e24 */ /* 0x004fe2000f8e0228 */
[----:B-1----:R-:W-:-:S05]  /*1160*/  IADD3 R38, PT, PT, -R38, RZ, RZ ;  /* 0x000000ff26267210 */ /* 0x002fca0007ffe1ff */
[----:B---3--:R-:W-:Y:S01]  /*1170*/  IMAD R38, R3, R38, UR4 ;  /* 0x0000000403267e24 */ /* 0x008fe2000f8e0226 */
[----:B------:R-:W-:Y:S06]  /*1180*/  @!P0 BRA `(.L_x_16) ;  /* 0x0000000000b88947 */ /* 0x000fec0003800000 */
[----:B------:R-:W1:Y:S01]  /*1190*/  LDC.64 R4, c[0x0][0xb18] ;  /* 0x0002c600ff047b82 */ /* 0x000e620000000a00 */
[----:B------:R-:W-:-:S07]  /*11a0*/  ISETP.NE.AND P0, PT, R9, 0x1, PT ;  /* 0x000000010900780c */ /* 0x000fce0003f05270 */
[----:B------:R-:W2:Y:S08]  /*11b0*/  LDC R10, c[0x0][0xb0c] ;  /* 0x0002c300ff0a7b82 */ /* 0x000eb00000000800 */
[----:B------:R-:W3:Y:S08]  /*11c0*/  LDC R11, c[0x0][0x370] ;  /* 0x0000dc00ff0b7b82 */ /* 0x000ef00000000800 */
[----:B------:R-:W4:Y:S01]  /*11d0*/  LDC R12, c[0x0][0x374] ;  /* 0x0000dd00ff0c7b82 */ /* 0x000f220000000800 */
[----:B-1----:R-:W-:-:S07]  /*11e0*/  ISETP.NE.AND P1, PT, R4, 0x1, PT ;  /* 0x000000010400780c */ /* 0x002fce0003f25270 */
[----:B------:R-:W3:Y:S01]  /*11f0*/  LDC.64 R6, c[0x0][0xb10] ;  /* 0x0002c400ff067b82 */ /* 0x000ee20000000a00 */
[----:B--2---:R-:W-:-:S07]  /*1200*/  ISETP.NE.AND P2, PT, R10, 0x1, PT ;  /* 0x000000010a00780c */ /* 0x004fce0003f45270 */
[----:B------:R-:W1:Y:S08]  /*1210*/  LDC R8, c[0x0][0xb20] ;  /* 0x0002c800ff087b82 */ /* 0x000e700000000800 */
[----:B------:R-:W2:Y:S01]  /*1220*/  LDC.64 R2, c[0x0][0xb28] ;  /* 0x0002ca00ff027b82 */ /* 0x000ea20000000a00 */
[----:B----4-:R-:W-:-:S04]  /*1230*/  IMAD.HI.U32 R13, R12, R5, RZ ;  /* 0x000000050c0d7227 */ /* 0x010fc800078e00ff */
[----:B------:R-:W-:-:S04]  /*1240*/  IMAD.HI.U32 R5, R39, R5, RZ ;  /* 0x0000000527057227 */ /* 0x000fc800078e00ff */
[----:B---3--:R-:W-:-:S04]  /*1250*/  IMAD.HI.U32 R14, R11, R6, RZ ;  /* 0x000000060b0e7227 */ /* 0x008fc800078e00ff */
[----:B------:R-:W-:Y:S01]  /*1260*/  IMAD.HI.U32 R16, R41, R6, RZ ;  /* 0x0000000629107227 */ /* 0x000fe200078e00ff */
[-C--:B------:R-:W-:Y:S02]  /*1270*/  @P2 SHF.R.U32.HI R11, RZ, R7.reuse, R14 ;  /* 0x00000007ff0b2219 */ /* 0x080fe4000001160e */
[-C--:B-1----:R-:W-:Y:S02]  /*1280*/  @P1 SHF.R.U32.HI R12, RZ, R8.reuse, R13 ;  /* 0x00000008ff0c1219 */ /* 0x082fe4000001160d */
[----:B------:R-:W-:Y:S02]  /*1290*/  SHF.R.U32.HI R8, RZ, R8, R5 ;  /* 0x00000008ff087219 */ /* 0x000fe40000011605 */
[----:B------:R-:W-:Y:S02]  /*12a0*/  SHF.R.U32.HI R16, RZ, R7, R16 ;  /* 0x00000007ff107219 */ /* 0x000fe40000011610 */
[----:B------:R-:W-:Y:S01]  /*12b0*/  SEL R5, R39, R8, !P1 ;  /* 0x0000000827057207 */ /* 0x000fe20004800000 */
[----:B--2---:R-:W-:Y:S01]  /*12c0*/  IMAD.HI.U32 R14, R12, R2, RZ ;  /* 0x000000020c0e7227 */ /* 0x004fe200078e00ff */
[----:B------:R-:W-:-:S03]  /*12d0*/  SEL R7, R41, R16, !P2 ;  /* 0x0000001029077207 */ /* 0x000fc60005000000 */
[----:B------:R-:W-:Y:S01]  /*12e0*/  IMAD.HI.U32 R6, R11, R2, RZ ;  /* 0x000000020b067227 */ /* 0x000fe200078e00ff */
[----:B------:R-:W-:-:S04]  /*12f0*/  @P0 SHF.R.U32.HI R12, RZ, R3, R14 ;  /* 0x00000003ff0c0219 */ /* 0x000fc8000001160e */
[----:B------:R-:W-:Y:S01]  /*1300*/  @P0 SHF.R.U32.HI R11, RZ, R3, R6 ;  /* 0x00000003ff0b0219 */ /* 0x000fe20000011606 */
[----:B------:R-:W-:-:S04]  /*1310*/  IMAD R12, R12, R9, RZ ;  /* 0x000000090c0c7224 */ /* 0x000fc800078e02ff */
[----:B------:R-:W-:Y:S01]  /*1320*/  IMAD R6, R11, R9, RZ ;  /* 0x000000090b067224 */ /* 0x000fe200078e02ff */
[----:B------:R-:W-:-:S04]  /*1330*/  ISETP.GE.AND P1, PT, R5, R12, PT ;  /* 0x0000000c0500720c */ /* 0x000fc80003f26270 */
[----:B------:R-:W-:Y:S01]  /*1340*/  ISETP.GE.OR P1, PT, R7, R6, P1 ;  /* 0x000000060700720c */ /* 0x000fe20000f26670 */
[----:B------:R-:W-:-:S05]  /*1350*/  IMAD.HI.U32 R6, R5, R2, RZ ;  /* 0x0000000205067227 */ /* 0x000fca00078e00ff */
[----:B------:R-:W-:-:S04]  /*1360*/  SHF.R.U32.HI R6, RZ, R3, R6 ;  /* 0x00000003ff067219 */ /* 0x000fc80000011606 */
[----:B------:R-:W-:-:S03]  /*1370*/  SEL R6, R5, R6, !P0 ;  /* 0x0000000605067207 */ /* 0x000fc60004000000 */
[----:B------:R-:W-:Y:S01]  /*1380*/  @!P1 IMAD.HI.U32 R8, R7, R2, RZ ;  /* 0x0000000207089227 */ /* 0x000fe200078e00ff */
[----:B------:R-:W-:-:S04]  /*1390*/  IADD3 R2, PT, PT, -R6, RZ, RZ ;  /* 0x000000ff06027210 */ /* 0x000fc80007ffe1ff */
[----:B------:R-:W-:Y:S01]  /*13a0*/  @!P1 SHF.R.U32.HI R8, RZ, R3, R8 ;  /* 0x00000003ff089219 */ /* 0x000fe20000011608 */
[----:B------:R-:W-:-:S03]  /*13b0*/  IMAD R2, R9, R2, R5 ;  /* 0x0000000209027224 */ /* 0x000fc600078e0205 */
[----:B------:R-:W-:Y:S02]  /*13c0*/  @!P1 SEL R3, R7, R8, !P0 ;  /* 0x0000000807039207 */ /* 0x000fe40004000000 */
[----:B------:R-:W-:-:S03]  /*13d0*/  IADD3 R8, PT, PT, -R5, RZ, RZ ;  /* 0x000000ff05087210 */ /* 0x000fc60007ffe1ff */
[--C-:B------:R-:W-:Y:S02]  /*13e0*/  @!P1 IMAD.IADD R6, R6, 0x1, -R3.reuse ;  /* 0x0000000106069824 */ /* 0x100fe400078e0a03 */
[----:B------:R-:W-:Y:S01]  /*13f0*/  @!P1 IMAD R3, R2, R11, R3 ;  /* 0x0000000b02039224 */ /* 0x000fe200078e0203 */
[----:B------:R-:W-:Y:S01]  /*1400*/  IADD3 R2, PT, PT, -R7, RZ, RZ ;  /* 0x000000ff07027210 */ /* 0x000fe20007ffe1ff */
[----:B------:R-:W-:Y:S02]  /*1410*/  @!P1 IMAD R5, R6, R9, R7 ;  /* 0x0000000906059224 */ /* 0x000fe400078e0207 */
[----:B------:R-:W-:Y:S02]  /*1420*/  IMAD R8, R4, R8, R39 ;  /* 0x0000000804087224 */ /* 0x000fe400078e0227 */
[----:B------:R-:W-:Y:S02]  /*1430*/  @!P1 IMAD.MOV.U32 R7, RZ, RZ, R3 ;  /* 0x000000ffff079224 */ /* 0x000fe400078e0003 */
[----:B------:R-:W-:-:S02]  /*1440*/  IMAD R2, R10, R2, R41 ;  /* 0x000000020a027224 */ /* 0x000fc400078e0229 */
[----:B------:R-:W-:Y:S02]  /*1450*/  IMAD R39, R5, R4, R8 ;  /* 0x0000000405277224 */ /* 0x000fe400078e0208 */
[----:B------:R-:W-:Y:S02]  /*1460*/  IMAD R41, R7, R10, R2 ;  /* 0x0000000a07297224 */ /* 0x000fe400078e0202 */
.L_x_16:
[----:B------:R-:W1:Y:S01]  /*1470*/  LDCU UR6, c[0x0][0xb30] ;  /* 0x00016600ff0677ac */ /* 0x000e620008000800 */
[----:B------:R-:W2:Y:S08]  /*1480*/  S2UR UR4, SR_CgaCtaId ;  /* 0x00000000000479c3 */ /* 0x000eb00000008800 */
[----:B------:R-:W3:Y:S01]  /*1490*/  LDC R22, c[0x0][0xb24] ;  /* 0x0002c900ff167b82 */ /* 0x000ee20000000800 */
[----:B-1----:R-:W-:-:S09]  /*14a0*/  UISETP.NE.AND UP1, UPT, UR6, 0x1, UPT ;  /* 0x000000010600788c */ /* 0x002fd2000bf25270 */
[----:B--2---:R-:W-:Y:S05]  /*14b0*/  BRA.U UP1, `(.L_x_17) ;  /* 0x0000000101407547 */ /* 0x004fea000b800000 */
[----:B------:R-:W1:Y:S08]  /*14c0*/  LDC.64 R4, c[0x0][0xb10] ;  /* 0x0002c400ff047b82 */ /* 0x000e700000000a00 */
[----:B------:R-:W2:Y:S08]  /*14d0*/  LDC.64 R2, c[0x0][0xb18] ;  /* 0x0002c600ff027b82 */ /* 0x000eb00000000a00 */
[----:B------:R-:W4:Y:S08]  /*14e0*/  LDC R6, c[0x0][0xb20] ;  /* 0x0002c800ff067b82 */ /* 0x000f300000000800 */
[----:B------:R-:W3:Y:S01]  /*14f0*/  LDC R8, c[0x0][0xb0c] ;  /* 0x0002c300ff087b82 */ /* 0x000ee20000000800 */
[----:B-1----:R-:W-:-:S05]  /*1500*/  IMAD.HI.U32 R4, R41, R4, RZ ;  /* 0x0000000429047227 */ /* 0x002fca00078e00ff */
[----:B------:R-:W-:Y:S01]  /*1510*/  SHF.R.U32.HI R4, RZ, R5, R4 ;  /* 0x00000005ff047219 */ /* 0x000fe20000011604 */
[----:B--2---:R-:W-:Y:S01]  /*1520*/  IMAD.HI.U32 R3, R39, R3, RZ ;  /* 0x0000000327037227 */ /* 0x004fe200078e00ff */
[----:B------:R-:W-:-:S04]  /*1530*/  ISETP.NE.AND P0, PT, R2, 0x1, PT ;  /* 0x000000010200780c */ /* 0x000fc80003f05270 */
[----:B----4-:R-:W-:-:S04]  /*1540*/  SHF.R.U32.HI R6, RZ, R6, R3 ;  /* 0x00000006ff067219 */ /* 0x010fc80000011603 */
[----:B------:R-:W-:Y:S02]  /*1550*/  SEL R3, R39, R6, !P0 ;  /* 0x0000000627037207 */ /* 0x000fe40004000000 */
[----:B---3--:R-:W-:-:S04]  /*1560*/  ISETP.NE.AND P1, PT, R8, 0x1, PT ;  /* 0x000000010800780c */ /* 0x008fc80003f25270 */
[----:B------:R-:W-:-:S05]  /*1570*/  SEL R4, R41, R4, !P1 ;  /* 0x0000000429047207 */ /* 0x000fca0004800000 */
[----:B------:R-:W-:Y:S02]  /*1580*/  IMAD.IADD R5, R3, 0x1, -R4 ;  /* 0x0000000103057824 */ /* 0x000fe400078e0a04 */
[----:B------:R-:W-:Y:S02]  /*1590*/  IMAD.IADD R3, R4, 0x1, -R3 ;  /* 0x0000000104037824 */ /* 0x000fe400078e0a03 */
[----:B------:R-:W-:Y:S02]  /*15a0*/  IMAD R41, R5, R8, R41 ;  /* 0x0000000805297224 */ /* 0x000fe400078e0229 */
[----:B------:R-:W-:-:S07]  /*15b0*/  IMAD R39, R3, R2, R39 ;  /* 0x0000000203277224 */ /* 0x000fce00078e0227 */
.L_x_17:
[----:B------:R-:W-:Y:S01]  /*15c0*/  BAR.SYNC.DEFER_BLOCKING 0x0 ;  /* 0x0000000000007b1d */ /* 0x000fe20000010000 */
[----:B------:R-:W-:Y:S01]  /*15d0*/  UISETP.NE.AND UP1, UPT, UR8, 0x2, UPT ;  /* 0x000000020800788c */ /* 0x000fe2000bf25270 */
[----:B------:R-:W-:Y:S02]  /*15e0*/  ISETP.NE.OR P5, PT, R0, 0x2, !P5 ;  /* 0x000000020000780c */ /* 0x000fe40006fa5670 */
[----:B------:R-:W-:-:S06]  /*15f0*/  LOP3.LUT R2, R52, 0x1f, RZ, 0xc0, !PT ;  /* 0x0000001f34027812 */ /* 0x000fcc00078ec0ff */
[----:B------:R-:W-:Y:S05]  /*1600*/  BRA.U UP1, `(.L_x_18) ;  /* 0x0000001d01307547 */ /* 0x000fea000b800000 */
[----:B------:R-:W1:Y:S01]  /*1610*/  LDCU UR14, c[0x0][0x38c] ;  /* 0x00007180ff0e77ac */ /* 0x000e620008000800 */
[----:B------:R-:W2:Y:S01]  /*1620*/  LDC R9, c[0x0][0x370] ;  /* 0x0000dc00ff097b82 */ /* 0x000ea20000000800 */
[----:B------:R-:W-:Y:S01]  /*1630*/  PLOP3.LUT P1, PT, PT, PT, UP2, 0x80, 0x8 ;  /* 0x000000000008781c */ /* 0x000fe20003f2f028 */
[----:B------:R-:W-:Y:S01]  /*1640*/  HFMA2 R12, -RZ, RZ, 0, 0 ;  /* 0x00000000ff0c7431 */ /* 0x000fe200000001ff */
[----:B------:R-:W-:Y:S01]  /*1650*/  ISETP.EQ.OR P4, PT, R2, RZ, P5 ;  /* 0x000000ff0200720c */ /* 0x000fe20002f82670 */
[----:B------:R-:W-:Y:S01]  /*1660*/  IMAD.MOV.U32 R15, RZ, RZ, 0x1 ;  /* 0x00000001ff0f7424 */ /* 0x000fe200078e00ff */
[----:B------:R-:W-:Y:S01]  /*1670*/  PLOP3.LUT P1, PT, P1, PT, PT, 0x8, 0x80 ;  /* 0x000000000080781c */ /* 0x000fe20000f2e170 */
[----:B------:R-:W-:Y:S01]  /*1680*/  IMAD.MOV.U32 R14, RZ, RZ, RZ ;  /* 0x000000ffff0e7224 */ /* 0x000fe200078e00ff */
[----:B------:R-:W-:Y:S01]  /*1690*/  MOV R8, 0x1 ;  /* 0x0000000100087802 */ /* 0x000fe20000000f00 */
[----:B------:R-:W4:Y:S01]  /*16a0*/  LDC R0, c[0x0][0x374] ;  /* 0x0000dd00ff007b82 */ /* 0x000f220000000800 */
[----:B------:R-:W-:Y:S01]  /*16b0*/  IMAD.MOV.U32 R10, RZ, RZ, RZ ;  /* 0x000000ffff0a7224 */ /* 0x000fe200078e00ff */
[----:B------:R-:W2:Y:S01]  /*16c0*/  LDCU.64 UR22, c[0x0][0x348] ;  /* 0x00006900ff1677ac */ /* 0x000ea20008000a00 */
[----:B------:R-:W-:Y:S01]  /*16d0*/  UMOV UR7, URZ ;  /* 0x000000ff00077c82 */ /* 0x000fe20008000000 */
[----:B-1----:R-:W-:-:S04]  /*16e0*/  UIADD3 UR6, UPT, UPT, UR14, 0x3f, URZ ;  /* 0x0000003f0e067890 */ /* 0x002fc8000fffe0ff */
[----:B------:R-:W-:-:S04]  /*16f0*/  USHF.R.S32.HI UR5, URZ, 0x1f, UR6 ;  /* 0x0000001fff057899 */ /* 0x000fc80008011406 */
[----:B------:R-:W-:-:S04]  /*1700*/  ULEA.HI UR5, UR5, UR6, URZ, 0x6 ;  /* 0x0000000605057291 */ /* 0x000fc8000f8f30ff */
[----:B------:R-:W-:Y:S02]  /*1710*/  USHF.R.S32.HI UR21, URZ, 0x6, UR5 ;  /* 0x00000006ff157899 */ /* 0x000fe40008011405 */
[----:B------:R-:W-:Y:S02]  /*1720*/  UIADD3 UR5, UPT, UPT, UR14, -0x1, URZ ;  /* 0xffffffff0e057890 */ /* 0x000fe4000fffe0ff */
[----:B------:R-:W-:Y:S02]  /*1730*/  UISETP.LT.U32.AND UP0, UPT, UR21, 0x18, UPT ;  /* 0x000000181500788c */ /* 0x000fe4000bf01070 */
[----:B------:R-:W-:Y:S02]  /*1740*/  UISETP.GE.U32.AND UP1, UPT, UR5, -0x7f, UPT ;  /* 0xffffff810500788c */ /* 0x000fe4000bf26070 */
[----:B------:R-:W-:Y:S02]  /*1750*/  USEL UR15, UR21, 0x18, UP0 ;  /* 0x00000018150f7887 */ /* 0x000fe40008000000 */
[----:B------:R-:W-:-:S02]  /*1760*/  UIADD3 UR14, UPT, UPT, UR14, 0x7e, URZ ;  /* 0x0000007e0e0e7890 */ /* 0x000fc4000fffe0ff */
[----:B------:R-:W-:Y:S02]  /*1770*/  UIADD3 UR6, UPT, UPT, UR15, -0x1, URZ ;  /* 0xffffffff0f067890 */ /* 0x000fe4000fffe0ff */
[----:B------:R-:W-:-:S03]  /*1780*/  UIADD3 UR13, UPT, UPT, UR21, -UR15, URZ ;  /* 0x8000000f150d7290 */ /* 0x000fc6000fffe0ff */
[----:B------:R-:W-:-:S04]  /*1790*/  @UP1 UIADD3 UR6, UPT, UPT, UR15, URZ, URZ ;  /* 0x000000ff0f061290 */ /* 0x000fc8000fffe0ff */
[----:B--2---:R-:W-:-:S12]  /*17a0*/  UIADD3 UR6, UPT, UPT, UR6, 0x1, URZ ;  /* 0x0000000106067890 */ /* 0x004fd8000fffe0ff */
.L_x_36:
[----:B------:R-:W-:Y:S01]  /*17b0*/  UISETP.NE.AND UP0, UPT, UR4, URZ, UPT ;  /* 0x000000ff0400728c */ /* 0x000fe2000bf05270 */
[----:B------:R-:W1:Y:S08]  /*17c0*/  S2UR UR4, SR_CgaCtaId ;  /* 0x00000000000479c3 */ /* 0x000e700000008800 */
[----:B------:R-:W-:Y:S05]  /*17d0*/  BRA.U UP0, `(.L_x_19) ;  /* 0x0000000100347547 */ /* 0x000fea000b800000 */
[----:B------:R-:W2:Y:S01]  /*17e0*/  S2R R2, SR_CgaCtaId ;  /* 0x0000000000027919 */ /* 0x000ea20000008800 */
[----:B------:R-:W-:-:S04]  /*17f0*/  MOV R3, 0x400 ;  /* 0x0000040000037802 */ /* 0x000fc80000000f00 */
[----:B--2---:R-:W-:Y:S02]  /*1800*/  LEA R3, R2, R3, 0x18 ;  /* 0x0000000302037211 */ /* 0x004fe400078ec0ff */
[----:B------:R-:W-:-:S03]  /*1810*/  SHF.L.U32 R2, R8, 0x1f, RZ ;  /* 0x0000001f08027819 */ /* 0x000fc600000006ff */
[----:B------:R-:W-:-:S04]  /*1820*/  IMAD R3, R10, 0x8, R3 ;  /* 0x000000080a037824 */ /* 0x000fc800078e0203 */
[----:B------:R-:W2:Y:S02]  /*1830*/  SYNCS.PHASECHK.TRANS64.TRYWAIT P0, [R3+URZ+0x220], R2 ;  /* 0x00022002030075a7 */ /* 0x000ea400080011ff */
[----:B--2---:R-:W-:Y:S05]  /*1840*/  @!P0 BRA `(.L_x_20) ;  /* 0x0000005000148947 */ /* 0x004fea0003800000 */
.L_x_118:
[----:B------:R-:W-:Y:S01]  /*1850*/  VIADD R10, R10, 0x1 ;  /* 0x000000010a0a7836 */ /* 0x000fe20000000000 */
[----:B------:R2:W-:Y:S04]  /*1860*/  SYNCS.ARRIVE.TRANS64.A1T0 RZ, [R3+URZ+0x210], RZ ;  /* 0x000210ff03ff79a7 */ /* 0x0005e800081000ff */
[----:B------:R-:W-:-:S04]  /*1870*/  ISETP.NE.AND P0, PT, R10, 0x2, PT ;  /* 0x000000020a00780c */ /* 0x000fc80003f05270 */
[----:B------:R-:W-:Y:S02]  /*1880*/  SEL R10, R10, RZ, P0 ;  /* 0x000000ff0a0a7207 */ /* 0x000fe40000000000 */
[----:B--2---:R-:W-:-:S04]  /*1890*/  SEL R3, RZ, 0x1, P0 ;  /* 0x00000001ff037807 */ /* 0x004fc80000000000 */
[----:B------:R-:W-:-:S07]  /*18a0*/  LOP3.LUT R8, R8, R3, RZ, 0x3c, !PT ;  /* 0x0000000308087212 */ /* 0x000fce00078e3cff */
.L_x_19:
[----:B------:R-:W-:Y:S01]  /*18b0*/  UMOV UR5, 0x400 ;  /* 0x0000040000057882 */ /* 0x000fe20000000000 */
[----:B------:R-:W-:Y:S01]  /*18c0*/  SHF.L.U32 R2, R15, 0x1f, RZ ;  /* 0x0000001f0f027819 */ /* 0x000fe200000006ff */
[----:B-1----:R-:W-:Y:S01]  /*18d0*/  ULEA UR5, UR4, UR5, 0x18 ;  /* 0x0000000504057291 */ /* 0x002fe2000f8ec0ff */
[----:B------:R-:W-:Y:S01]  /*18e0*/  R2UR UR35, R41 ;  /* 0x00000000292372ca */ /* 0x000fe200000e0000 */
[----:B------:R-:W-:Y:S01]  /*18f0*/  UISETP.GE.U32.AND UP0, UPT, UR14, 0x7f, UPT ;  /* 0x0000007f0e00788c */ /* 0x000fe2000bf06070 */
[----:B------:R-:W-:Y:S01]  /*1900*/  R2UR UR11, R39 ;  /* 0x00000000270b72ca */ /* 0x000fe200000e0000 */
[----:B------:R-:W-:Y:S01]  /*1910*/  ULEA UR8, UR7, UR5, 0x3 ;  /* 0x0000000507087291 */ /* 0x000fe2000f8e18ff */
[----:B------:R-:W-:-:S08]  /*1920*/  UMOV UR25, URZ ;  /* 0x000000ff00197c82 */ /* 0x000fd00008000000 */
[----:B------:R1:W2:Y:S01]  /*1930*/  SYNCS.PHASECHK.TRANS64.TRYWAIT P0, [UR8+0xc0], R2 ;  /* 0x0000c002ff0075a7 */ /* 0x0002a20008001108 */
[----:B------:R-:W-:Y:S02]  /*1940*/  USHF.L.U32 UR35, UR35, 0x6, URZ ;  /* 0x0000000623237899 */ /* 0x000fe400080006ff */
[----:B------:R-:W-:Y:S01]  /*1950*/  USHF.L.U32 UR11, UR11, 0x3, URZ ;  /* 0x000000030b0b7899 */ /* 0x000fe200080006ff */
[----:B------:R-:W-:Y:S11]  /*1960*/  BRA.U !UP0, `(.L_x_21) ;  /* 0x0000000108a87547 */ /* 0x000ff6000b800000 */
[----:B------:R-:W-:Y:S01]  /*1970*/  UMOV UR16, URZ ;  /* 0x000000ff00107c82 */ /* 0x000fe20008000000 */
[----:B------:R-:W-:-:S05]  /*1980*/  UMOV UR17, UR7 ;  /* 0x0000000700117c82 */ /* 0x000fca0008000000 */
.L_x_26:
[----:B-1----:R-:W-:Y:S01]  /*1990*/  ULEA UR33, UR17, UR5, 0x3 ;  /* 0x0000000511217291 */ /* 0x002fe2000f8e18ff */
[----:B--2---:R-:W-:Y:S01]  /*19a0*/  @!P5 MOV R3, 0x2400 ;  /* 0x000024000003d802 */ /* 0x004fe20000000f00 */
[----:B--2---:R-:W-:Y:S10]  /*19b0*/  @P0 BRA `(.L_x_22) ;  /* 0x00000000000c0947 */ /* 0x004ff40003800000 */
[----:B------:R-:W-:-:S04]  /*19c0*/  SHF.L.U32 R5, R15, 0x1f, RZ ;  /* 0x0000001f0f057819 */ /* 0x000fc800000006ff */
[----:B------:R-:W2:Y:S02]  /*19d0*/  SYNCS.PHASECHK.TRANS64.TRYWAIT P0, [UR33+0xc0], R5 ;  /* 0x0000c005ff0075a7 */ /* 0x000ea40008001121 */
[----:B--2---:R-:W-:Y:S05]  /*19e0*/  @!P0 BRA `(.L_x_23) ;  /* 0x0000004c00c08947 */ /* 0x004fea0003800000 */
.L_x_22:
[----:B------:R2:W-:Y:S01]  /*19f0*/  @!P5 SYNCS.ARRIVE.TRANS64 RZ, [UR33], R3 ;  /* 0x00000003ffffd9a7 */ /* 0x0005e20008000021 */
[----:B------:R-:W-:Y:S04]  /*1a00*/  BSSY.RECONVERGENT B0, `(.L_x_24) ;  /* 0x0000003000007945 */ /* 0x000fe80003800200 */
[----:B------:R-:W-:Y:S05]  /*1a10*/  @P4 BRA `(.L_x_25) ;  /* 0x0000000000044947 */ /* 0x000fea0003800000 */
[----:B------:R-:W-:Y:S05]  /*1a20*/  BPT.TRAP 0x1 ;  /* 0x000000040000795c */ /* 0x000fea0000300000 */
.L_x_25:
[----:B------:R-:W-:Y:S05]  /*1a30*/  BSYNC.RECONVERGENT B0 ;  /* 0x0000000000007941 */ /* 0x000fea0003800200 */
.L_x_24:
[----:B------:R-:W-:Y:S02]  /*1a40*/  UIADD3 UR7, UPT, UPT, UR17, 0x1, URZ ;  /* 0x0000000111077890 */ /* 0x000fe4000fffe0ff */
[----:B------:R-:W-:Y:S02]  /*1a50*/  ULEA UR32, UR17, UR5, 0xd ;  /* 0x0000000511207291 */ /* 0x000fe4000f8e68ff */
[----:B------:R-:W-:Y:S02]  /*1a60*/  UISETP.NE.AND UP0, UPT, UR7, 0x18, UPT ;  /* 0x000000180700788c */ /* 0x000fe4000bf05270 */
[----:B------:R-:W-:Y:S02]  /*1a70*/  UIADD3 UR28, UP1, UPT, UR22, 0x80, URZ ;  /* 0x00000080161c7890 */ /* 0x000fe4000ff3e0ff */
[----:B------:R-:W-:Y:S02]  /*1a80*/  USEL UR9, URZ, 0x1, UP0 ;  /* 0x00000001ff097887 */ /* 0x000fe40008000000 */
[----:B------:R-:W-:-:S02]  /*1a90*/  USEL UR7, UR7, URZ, UP0 ;  /* 0x000000ff07077287 */ /* 0x000fc40008000000 */
[----:B------:R-:W-:Y:S02]  /*1aa0*/  UIADD3 UR26, UP0, UPT, UR22, 0x180, URZ ;  /* 0x00000180161a7890 */ /* 0x000fe4000ff1e0ff */
[----:B------:R-:W-:Y:S01]  /*1ab0*/  ULEA UR8, UR7, UR5, 0x3 ;  /* 0x0000000507087291 */ /* 0x000fe2000f8e18ff */
[----:B------:R-:W-:Y:S01]  /*1ac0*/  LOP3.LUT R15, R15, UR9, RZ, 0x3c, !PT ;  /* 0x000000090f0f7c12 */ /* 0x000fe2000f8e3cff */
[----:B------:R-:W-:Y:S02]  /*1ad0*/  USHF.L.U32 UR34, UR16, 0x6, URZ ;  /* 0x0000000610227899 */ /* 0x000fe400080006ff */
[----:B------:R-:W-:Y:S01]  /*1ae0*/  UIADD3.X UR29, UPT, UPT, URZ, UR23, URZ, UP1, !UPT ;  /* 0x00000017ff1d7290 */ /* 0x000fe20008ffe4ff */
[----:B-1----:R-:W-:Y:S01]  /*1af0*/  SHF.L.U32 R2, R15, 0x1f, RZ ;  /* 0x0000001f0f027819 */ /* 0x002fe200000006ff */
[----:B------:R-:W-:Y:S02]  /*1b00*/  UIADD3 UR32, UPT, UPT, UR32, 0xb00, URZ ;  /* 0x00000b0020207890 */ /* 0x000fe4000fffe0ff */
[----:B------:R-:W-:Y:S01]  /*1b10*/  UIADD3.X UR27, UPT, UPT, URZ, UR23, URZ, UP0, !UPT ;  /* 0x00000017ff1b7290 */ /* 0x000fe200087fe4ff */
[----:B------:R1:W1:Y:S01]  /*1b20*/  SYNCS.PHASECHK.TRANS64.TRYWAIT P0, [UR8+0xc0], R2 ;  /* 0x0000c002ff0075a7 */ /* 0x0002620008001108 */
[----:B------:R-:W-:Y:S01]  /*1b30*/  ULEA UR8, UR17, UR5, 0xa ;  /* 0x0000000511087291 */ /* 0x000fe2000f8e50ff */
[----:B------:R-:W-:Y:S01]  /*1b40*/  UMOV UR18, 0x0 ;  /* 0x0000000000127882 */ /* 0x000fe20000000000 */
[----:B------:R-:W-:-:S02]  /*1b50*/  UMOV UR19, 0x10000000 ;  /* 0x1000000000137882 */ /* 0x000fc40000000000 */
[----:B------:R-:W-:Y:S01]  /*1b60*/  UIADD3 UR8, UPT, UPT, UR8, 0x30b00, URZ ;  /* 0x00030b0008087890 */ /* 0x000fe2000fffe0ff */
[----:B------:R1:W-:Y:S01]  /*1b70*/  UTMALDG.3D [UR32], [UR28], desc[UR18] ;  /* 0x000012201c0075b4 */ /* 0x0003e20008011000 */
[----:B------:R-:W-:Y:S01]  /*1b80*/  UMOV UR12, UR36 ;  /* 0x00000024000c7c82 */ /* 0x000fe20008000000 */
[----:B------:R-:W-:Y:S01]  /*1b90*/  UMOV UR9, UR33 ;  /* 0x0000002100097c82 */ /* 0x000fe20008000000 */
[----:B------:R-:W-:Y:S01]  /*1ba0*/  UMOV UR10, UR34 ;  /* 0x00000022000a7c82 */ /* 0x000fe20008000000 */
[----:B------:R-:W-:Y:S01]  /*1bb0*/  UIADD3 UR16, UPT, UPT, UR16, 0x1, URZ ;  /* 0x0000000110107890 */ /* 0x000fe2000fffe0ff */
[----:B------:R-:W-:Y:S01]  /*1bc0*/  UMOV UR25, UR6 ;  /* 0x0000000600197c82 */ /* 0x000fe20008000000 */
[----:B------:R-:W-:Y:S02]  /*1bd0*/  UMOV UR17, UR7 ;  /* 0x0000000700117c82 */ /* 0x000fe40008000000 */
[----:B------:R1:W-:Y:S01]  /*1be0*/  UTMALDG.3D [UR8], [UR26], desc[UR18] ;  /* 0x000012081a0075b4 */ /* 0x0003e20008011000 */
[----:B------:R-:W-:-:S09]  /*1bf0*/  UISETP.NE.AND UP0, UPT, UR16, UR6, UPT ;  /* 0x000000061000728c */ /* 0x000fd2000bf05270 */
[----:B------:R-:W-:Y:S05]  /*1c00*/  BRA.U UP0, `(.L_x_26) ;  /* 0xfffffffd00607547 */ /* 0x000fea000b83ffff */
.L_x_21:
[----:B-1----:R-:W-:Y:S01]  /*1c10*/  ULEA UR8, UR7, UR5, 0x3 ;  /* 0x0000000507087291 */ /* 0x002fe2000f8e18ff */
[----:B------:R-:W-:Y:S01]  /*1c20*/  SHF.L.U32 R2, R15, 0x1f, RZ ;  /* 0x0000001f0f027819 */ /* 0x000fe200000006ff */
[----:B------:R-:W-:Y:S01]  /*1c30*/  @!P1 SYNCS.ARRIVE.TRANS64.A1T0 RZ, [UR5+0x1a8], RZ ;  /* 0x0001a8ffffff99a7 */ /* 0x000fe20008100005 */
[----:B------:R-:W-:-:S06]  /*1c40*/  UISETP.GT.AND UP0, UPT, UR21, UR15, UPT ;  /* 0x0000000f1500728c */ /* 0x000fcc000bf04270 */
[----:B--2---:R1:W2:Y:S03]  /*1c50*/  SYNCS.PHASECHK.TRANS64.TRYWAIT P0, [UR8+0xc0], R2 ;  /* 0x0000c002ff0075a7 */ /* 0x0042a60008001108 */
[----:B------:R-:W-:Y:S05]  /*1c60*/  BRA.U !UP0, `(.L_x_27) ;  /* 0x0000000108ac7547 */ /* 0x000fea000b800000 */
[----:B------:R-:W-:Y:S01]  /*1c70*/  UIADD3 UR24, UPT, UPT, UR13, UR25, URZ ;  /* 0x000000190d187290 */ /* 0x000fe2000fffe0ff */
[----:B------:R-:W-:-:S11]  /*1c80*/  UMOV UR32, UR7 ;  /* 0x0000000700207c82 */ /* 0x000fd60008000000 */
.L_x_32:
[----:B-1----:R-:W-:Y:S01]  /*1c90*/  ULEA UR17, UR32, UR5, 0x3 ;  /* 0x0000000520117291 */ /* 0x002fe2000f8e18ff */
[----:B--2---:R-:W-:Y:S01]  /*1ca0*/  @!P5 MOV R3, 0x2400 ;  /* 0x000024000003d802 */ /* 0x004fe20000000f00 */
[----:B--2---:R-:W-:Y:S10]  /*1cb0*/  @P0 BRA `(.L_x_28) ;  /* 0x00000000000c0947 */ /* 0x004ff40003800000 */
[----:B------:R-:W-:-:S04]  /*1cc0*/  SHF.L.U32 R5, R15, 0x1f, RZ ;  /* 0x0000001f0f057819 */ /* 0x000fc800000006ff */
[----:B------:R-:W2:Y:S02]  /*1cd0*/  SYNCS.PHASECHK.TRANS64.TRYWAIT P0, [UR17+0xc0], R5 ;  /* 0x0000c005ff0075a7 */ /* 0x000ea40008001111 */
[----:B--2---:R-:W-:Y:S05]  /*1ce0*/  @!P0 BRA `(.L_x_29) ;  /* 0x0000004c00188947 */ /* 0x004fea0003800000 */
.L_x_28:
[----:B------:R2:W-:Y:S01]  /*1cf0*/  @!P5 SYNCS.ARRIVE.TRANS64 RZ, [UR17], R3 ;  /* 0x00000003ffffd9a7 */ /* 0x0005e20008000011 */
[----:B------:R-:W-:Y:S04]  /*1d00*/  BSSY.RECONVERGENT B0, `(.L_x_30) ;  /* 0x0000003000007945 */ /* 0x000fe80003800200 */
[----:B------:R-:W-:Y:S05]  /*1d10*/  @P4 BRA `(.L_x_31) ;  /* 0x0000000000044947 */ /* 0x000fea0003800000 */
[----:B------:R-:W-:Y:S05]  /*1d20*/  BPT.TRAP 0x1 ;  /* 0x000000040000795c */ /* 0x000fea0000300000 */
.L_x_31:
[----:B------:R-:W-:Y:S05]  /*1d30*/  BSYNC.RECONVERGENT B0 ;  /* 0x0000000000007941 */ /* 0x000fea0003800200 */
.L_x_30:
        /* <DEDUP_REMOVED lines=10> */
[----:B------:R-:W-:Y:S01]  /*1de0*/  UIADD3 UR16, UPT, UPT, UR16, 0xb00, URZ ;  /* 0x00000b0010107890 */ /* 0x000fe2000fffe0ff */
[----:B-1----:R-:W-:Y:S01]  /*1df0*/  SHF.L.U32 R2, R15, 0x1f, RZ ;  /* 0x0000001f0f027819 */ /* 0x002fe200000006ff */
[----:B------:R-:W-:Y:S02]  /*1e00*/  UIADD3.X UR31, UPT, UPT, URZ, UR23, URZ, UP1, !UPT ;  /* 0x00000017ff1f7290 */ /* 0x000fe40008ffe4ff */
[----:B------:R-:W-:Y:S01]  /*1e10*/  UIADD3.X UR29, UPT, UPT, URZ, UR23, URZ, UP0, !UPT ;  /* 0x00000017ff1d7290 */ /* 0x000fe200087fe4ff */
[----:B------:R1:W1:Y:S01]  /*1e20*/  SYNCS.PHASECHK.TRANS64.TRYWAIT P0, [UR8+0xc0], R2 ;  /* 0x0000c002ff0075a7 */ /* 0x0002620008001108 */
[----:B------:R-:W-:Y:S01]  /*1e30*/  ULEA UR8, UR32, UR5, 0xa ;  /* 0x0000000520087291 */ /* 0x000fe2000f8e50ff */
[----:B------:R-:W-:Y:S01]  /*1e40*/  UMOV UR26, 0x0 ;  /* 0x00000000001a7882 */ /* 0x000fe20000000000 */
[----:B------:R-:W-:-:S02]  /*1e50*/  UMOV UR27, 0x10000000 ;  /* 0x10000000001b7882 */ /* 0x000fc40000000000 */
[----:B------:R-:W-:Y:S01]  /*1e60*/  UIADD3 UR8, UPT, UPT, UR8, 0x30b00, URZ ;  /* 0x00030b0008087890 */ /* 0x000fe2000fffe0ff */
[----:B------:R-:W-:Y:S01]  /*1e70*/  UMOV UR19, UR35 ;  /* 0x0000002300137c82 */ /* 0x000fe20008000000 */
[----:B------:R-:W-:Y:S01]  /*1e80*/  UMOV UR20, UR36 ;  /* 0x0000002400147c82 */ /* 0x000fe20008000000 */
[----:B------:R-:W-:Y:S01]  /*1e90*/  UMOV UR12, UR36 ;  /* 0x00000024000c7c82 */ /* 0x000fe20008000000 */
[----:B------:R-:W-:Y:S01]  /*1ea0*/  UMOV UR9, UR17 ;  /* 0x0000001100097c82 */ /* 0x000fe20008000000 */
[----:B------:R-:W-:Y:S01]  /*1eb0*/  UMOV UR10, UR18 ;  /* 0x00000012000a7c82 */ /* 0x000fe20008000000 */
[----:B------:R1:W-:Y:S01]  /*1ec0*/  UTMALDG.3D [UR16], [UR30], desc[UR26] ;  /* 0x00001a101e0075b4 */ /* 0x0003e20008011000 */
[----:B------:R-:W-:Y:S01]  /*1ed0*/  UIADD3 UR25, UPT, UPT, UR25, 0x1, URZ ;  /* 0x0000000119197890 */ /* 0x000fe2000fffe0ff */
[----:B------:R-:W-:-:S03]  /*1ee0*/  UMOV UR32, UR7 ;  /* 0x0000000700207c82 */ /* 0x000fc60008000000 */
[----:B------:R-:W-:Y:S01]  /*1ef0*/  UISETP.NE.AND UP0, UPT, UR25, UR24, UPT ;  /* 0x000000181900728c */ /* 0x000fe2000bf05270 */
[----:B------:R1:W-:Y:S08]  /*1f00*/  UTMALDG.3D [UR8], [UR28], desc[UR26] ;  /* 0x00001a081c0075b4 */ /* 0x0003f00008011000 */
[----:B------:R-:W-:Y:S05]  /*1f10*/  BRA.U UP0, `(.L_x_32) ;  /* 0xfffffffd005c7547 */ /* 0x000fea000b83ffff */
.L_x_27:
[----:B-1----:R-:W-:Y:S01]  /*1f20*/  LEA R2, R14, UR5, 0x3 ;  /* 0x000000050e027c11 */ /* 0x002fe2000f8e18ff */
[----:B------:R-:W-:Y:S01]  /*1f30*/  NOP ;  /* 0x0000000000007918 */ /* 0x000fe20000000000 */
[----:B--2---:R-:W-:Y:S02]  /*1f40*/  SHF.L.U32 R3, R12, 0x1f, RZ ;  /* 0x0000001f0c037819 */ /* 0x004fe400000006ff */
[----:B------:R-:W-:Y:S02]  /*1f50*/  LEA R4, R14, UR5, 0x4 ;  /* 0x000000050e047c11 */ /* 0x000fe4000f8e20ff */
[----:B------:R-:W1:Y:S02]  /*1f60*/  SYNCS.PHASECHK.TRANS64.TRYWAIT P0, [R2+URZ+0x1b0], R3 ;  /* 0x0001b003020075a7 */ /* 0x000e6400080011ff */
[----:B-1----:R-:W-:Y:S05]  /*1f70*/  @!P0 BRA `(.L_x_33) ;  /* 0x00000048008c8947 */ /* 0x002fea0003800000 */
.L_x_121:
[----:B------:R-:W2:Y:S01]  /*1f80*/  LDS.128 R4, [R4+0x240] ;  /* 0x0002400004047984 */ /* 0x000ea20000000c00 */
[----:B---3--:R-:W-:Y:S01]  /*1f90*/  ISETP.GE.AND P0, PT, R22, 0x1, PT ;  /* 0x000000011600780c */ /* 0x008fe20003f06270 */
[----:B-1----:R-:W-:Y:S01]  /*1fa0*/  VIADD R2, R2, 0x1c0 ;  /* 0x000001c002027836 */ /* 0x002fe20000000000 */
[----:B------:R-:W-:Y:S01]  /*1fb0*/  @!PT LDS RZ, [RZ] ;  /* 0x00000000fffff984 */ /* 0x000fe20000000800 */
[----:B------:R-:W-:Y:S01]  /*1fc0*/  @!PT LDS RZ, [RZ] ;  /* 0x00000000fffff984 */ /* 0x000fe20000000800 */
[----:B------:R-:W-:Y:S01]  /*1fd0*/  @!PT LDS RZ, [RZ] ;  /* 0x00000000fffff984 */ /* 0x000fe20000000800 */
[----:B------:R-:W-:Y:S01]  /*1fe0*/  @!PT LDS RZ, [RZ] ;  /* 0x00000000fffff984 */ /* 0x000fe20000000800 */
[----:B------:R1:W-:Y:S06]  /*1ff0*/  MEMBAR.ALL.CTA ;  /* 0x0000000000007992 */ /* 0x0003ec0000008000 */
[----:B-1----:R-:W1:Y:S01]  /*2000*/  FENCE.VIEW.ASYNC.S ;  /* 0x00000000000073c6 */ /* 0x002e620000000000 */
[----:B------:R-:W-:-:S04]  /*2010*/  PRMT R2, RZ, 0x654, R2 ;  /* 0x00000654ff027816 */ /* 0x000fc80000000002 */
[----:B-1----:R1:W-:Y:S01]  /*2020*/  SYNCS.ARRIVE.TRANS64.RED.A1T0 RZ, [R2+URZ], RZ ;  /* 0x000000ff02ff79a7 */ /* 0x0023e200081004ff */
[----:B--2---:R-:W-:-:S13]  /*2030*/  LOP3.LUT P2, RZ, R6, 0x1, RZ, 0xc0, !PT ;  /* 0x0000000106ff7812 */ /* 0x004fda000784c0ff */
[----:B------:R-:W-:Y:S01]  /*2040*/  @P2 SHF.R.U32.HI R3, RZ, 0x10, R5 ;  /* 0x00000010ff032819 */ /* 0x000fe20000011605 */
[----:B------:R-:W-:Y:S01]  /*2050*/  VOTEU.ANY UP0, P2 ;  /* 0x0000000000ff7886 */ /* 0x000fe20001000100 */
[----:B------:R-:W-:Y:S02]  /*2060*/  @P2 MOV R13, R4 ;  /* 0x00000004000d2202 */ /* 0x000fe40000000f00 */
[----:B------:R-:W-:Y:S02]  /*2070*/  @P2 R2UR.BROADCAST UR8, R3 ;  /* 0x00000000030822ca */ /* 0x000fe400008e0000 */
[----:B------:R-:W-:-:S11]  /*2080*/  @P2 LOP3.LUT R11, R5, 0xffff, RZ, 0xc0, !PT ;  /* 0x0000ffff050b2812 */ /* 0x000fd600078ec0ff */
[----:B------:R-:W-:Y:S01]  /*2090*/  @UP0 UMOV UR36, UR8 ;  /* 0x0000000800240c82 */ /* 0x000fe20008000000 */
[----:B-1----:R-:W-:Y:S05]  /*20a0*/  @!P0 BRA `(.L_x_34) ;  /* 0x0000000000b88947 */ /* 0x002fea0003800000 */
[----:B------:R-:W4:Y:S01]  /*20b0*/  LDC.64 R4, c[0x0][0xb18] ;  /* 0x0002c600ff047b82 */ /* 0x000f220000000a00 */
[----:B------:R-:W-:-:S07]  /*20c0*/  ISETP.NE.AND P3, PT, R22, 0x1, PT ;  /* 0x000000011600780c */ /* 0x000fce0003f65270 */
[----:B------:R-:W1:Y:S08]  /*20d0*/  LDC.64 R6, c[0x0][0xb10] ;  /* 0x0002c400ff067b82 */ /* 0x000e700000000a00 */
[----:B------:R-:W2:Y:S08]  /*20e0*/  LDC R16, c[0x0][0xb20] ;  /* 0x0002c800ff107b82 */ /* 0x000eb00000000800 */
[----:B------:R-:W3:Y:S01]  /*20f0*/  LDC R18, c[0x0][0xb0c] ;  /* 0x0002c300ff127b82 */ /* 0x000ee20000000800 */
[----:B----4-:R-:W-:Y:S01]  /*2100*/  IMAD.HI.U32 R17, R0, R5, RZ ;  /* 0x0000000500117227 */ /* 0x010fe200078e00ff */
[----:B------:R-:W-:-:S03]  /*2110*/  ISETP.NE.AND P0, PT, R4, 0x1, PT ;  /* 0x000000010400780c */ /* 0x000fc60003f05270 */
[----:B------:R-:W-:-:S03]  /*2120*/  IMAD.HI.U32 R5, R11, R5, RZ ;  /* 0x000000050b057227 */ /* 0x000fc600078e00ff */
[----:B------:R-:W4:Y:S01]  /*2130*/  LDC.64 R2, c[0x0][0xb28] ;  /* 0x0002ca00ff027b82 */ /* 0x000f220000000a00 */
[----:B-1----:R-:W-:-:S04]  /*2140*/  IMAD.HI.U32 R20, R9, R6, RZ ;  /* 0x0000000609147227 */ /* 0x002fc800078e00ff */
[----:B------:R-:W-:Y:S01]  /*2150*/  IMAD.HI.U32 R24, R13, R6, RZ ;  /* 0x000000060d187227 */ /* 0x000fe200078e00ff */
[----:B------:R-:W-:Y:S02]  /*2160*/  SHF.R.U32.HI R20, RZ, R7, R20 ;  /* 0x00000007ff147219 */ /* 0x000fe40000011614 */
[-C--:B--2---:R-:W-:Y:S02]  /*2170*/  SHF.R.U32.HI R17, RZ, R16.reuse, R17 ;  /* 0x00000010ff117219 */ /* 0x084fe40000011611 */
[----:B------:R-:W-:Y:S02]  /*2180*/  SHF.R.U32.HI R16, RZ, R16, R5 ;  /* 0x00000010ff107219 */ /* 0x000fe40000011605 */
[----:B------:R-:W-:Y:S02]  /*2190*/  SEL R17, R0, R17, !P0 ;  /* 0x0000001100117207 */ /* 0x000fe40004000000 */
[----:B------:R-:W-:Y:S02]  /*21a0*/  SHF.R.U32.HI R24, RZ, R7, R24 ;  /* 0x00000007ff187219 */ /* 0x000fe40000011618 */
[----:B---3--:R-:W-:-:S02]  /*21b0*/  ISETP.NE.AND P1, PT, R18, 0x1, PT ;  /* 0x000000011200780c */ /* 0x008fc40003f25270 */
[----:B------:R-:W-:Y:S02]  /*21c0*/  SEL R5, R11, R16, !P0 ;  /* 0x000000100b057207 */ /* 0x000fe40004000000 */
[----:B------:R-:W-:Y:S02]  /*21d0*/  SEL R19, R9, R20, !P1 ;  /* 0x0000001409137207 */ /* 0x000fe40004800000 */
[----:B------:R-:W-:Y:S01]  /*21e0*/  SEL R7, R13, R24, !P1 ;  /* 0x000000180d077207 */ /* 0x000fe20004800000 */
[----:B----4-:R-:W-:-:S04]  /*21f0*/  IMAD.HI.U32 R20, R17, R2, RZ ;  /* 0x0000000211147227 */ /* 0x010fc800078e00ff */
        /* <DEDUP_REMOVED lines=10> */
[----:B------:R-:W-:-:S04]  /*22a0*/  @!P0 IMAD.HI.U32 R16, R7, R2, RZ ;  /* 0x0000000207108227 */ /* 0x000fc800078e00ff */
[----:B------:R-:W-:Y:S01]  /*22b0*/  IMAD.MOV R2, RZ, RZ, -R6 ;  /* 0x000000ffff027224 */ /* 0x000fe200078e0a06 */
[----:B------:R-:W-:-:S03]  /*22c0*/  @!P0 SHF.R.U32.HI R16, RZ, R3, R16 ;  /* 0x00000003ff108219 */ /* 0x000fc60000011610 */
[----:B------:R-:W-:Y:S01]  /*22d0*/  IMAD R2, R22, R2, R5 ;  /* 0x0000000216027224 */ /* 0x000fe200078e0205 */
        /* <DEDUP_REMOVED lines=11> */
.L_x_34:
[----:B------:R-:W1:Y:S02]  /*2390*/  LDCU UR8, c[0x0][0xb30] ;  /* 0x00016600ff0877ac */ /* 0x000e640008000800 */
[----:B-1----:R-:W-:-:S09]  /*23a0*/  UISETP.NE.AND UP0, UPT, UR8, 0x1, UPT ;  /* 0x000000010800788c */ /* 0x002fd2000bf05270 */
[----:B------:R-:W-:Y:S05]  /*23b0*/  BRA.U UP0, `(.L_x_35) ;  /* 0x0000000100407547 */ /* 0x000fea000b800000 */
[----:B------:R-:W1:Y:S08]  /*23c0*/  LDC.64 R4, c[0x0][0xb10] ;  /* 0x0002c400ff047b82 */ /* 0x000e700000000a00 */
[----:B------:R-:W2:Y:S08]  /*23d0*/  LDC.64 R2, c[0x0][0xb18] ;  /* 0x0002c600ff027b82 */ /* 0x000eb00000000a00 */
[----:B------:R-:W3:Y:S08]  /*23e0*/  LDC R6, c[0x0][0xb20] ;  /* 0x0002c800ff067b82 */ /* 0x000ef00000000800 */
[----:B------:R-:W4:Y:S01]  /*23f0*/  LDC R16, c[0x0][0xb0c] ;  /* 0x0002c300ff107b82 */ /* 0x000f220000000800 */
[----:B-1----:R-:W-:-:S05]  /*2400*/  IMAD.HI.U32 R4, R13, R4, RZ ;  /* 0x000000040d047227 */ /* 0x002fca00078e00ff */
[----:B------:R-:W-:Y:S01]  /*2410*/  SHF.R.U32.HI R4, RZ, R5, R4 ;  /* 0x00000005ff047219 */ /* 0x000fe20000011604 */
[----:B--2---:R-:W-:Y:S01]  /*2420*/  IMAD.HI.U32 R3, R11, R3, RZ ;  /* 0x000000030b037227 */ /* 0x004fe200078e00ff */
[----:B------:R-:W-:-:S04]  /*2430*/  ISETP.NE.AND P0, PT, R2, 0x1, PT ;  /* 0x000000010200780c */ /* 0x000fc80003f05270 */
[----:B---3--:R-:W-:-:S04]  /*2440*/  SHF.R.U32.HI R6, RZ, R6, R3 ;  /* 0x00000006ff067219 */ /* 0x008fc80000011603 */
[----:B------:R-:W-:Y:S02]  /*2450*/  SEL R3, R11, R6, !P0 ;  /* 0x000000060b037207 */ /* 0x000fe40004000000 */
[----:B----4-:R-:W-:-:S04]  /*2460*/  ISETP.NE.AND P1, PT, R16, 0x1, PT ;  /* 0x000000011000780c */ /* 0x010fc80003f25270 */
[----:B------:R-:W-:-:S05]  /*2470*/  SEL R4, R13, R4, !P1 ;  /* 0x000000040d047207 */ /* 0x000fca0004800000 */
[----:B------:R-:W-:Y:S02]  /*2480*/  IMAD.IADD R5, R3, 0x1, -R4 ;  /* 0x0000000103057824 */ /* 0x000fe400078e0a04 */
[----:B------:R-:W-:Y:S02]  /*2490*/  IMAD.IADD R3, R4, 0x1, -R3 ;  /* 0x0000000104037824 */ /* 0x000fe400078e0a03 */
[----:B------:R-:W-:Y:S02]  /*24a0*/  IMAD R13, R5, R16, R13 ;  /* 0x00000010050d7224 */ /* 0x000fe400078e020d */
[----:B------:R-:W-:-:S07]  /*24b0*/  IMAD R11, R3, R2, R11 ;  /* 0x00000002030b7224 */ /* 0x000fce00078e020b */
.L_x_35:
[----:B------:R-:W-:Y:S01]  /*24c0*/  VIADD R14, R14, 0x1 ;  /* 0x000000010e0e7836 */ /* 0x000fe20000000000 */
[----:B------:R-:W-:Y:S01]  /*24d0*/  PLOP3.LUT P1, PT, PT, PT, PT, 0x80, 0x8 ;  /* 0x000000000008781c */ /* 0x000fe20003f2f070 */
[----:B------:R-:W-:Y:S02]  /*24e0*/  IMAD.IADD R41, R13, 0x1, R40 ;  /* 0x000000010d297824 */ /* 0x000fe400078e0228 */
[----:B------:R-:W-:Y:S01]  /*24f0*/  IMAD.IADD R39, R11, 0x1, R38 ;  /* 0x000000010b277824 */ /* 0x000fe200078e0226 */
[----:B------:R-:W-:-:S04]  /*2500*/  ISETP.NE.AND P0, PT, R14, 0x2, PT ;  /* 0x000000020e00780c */ /* 0x000fc80003f05270 */
[----:B------:R-:W-:Y:S02]  /*2510*/  SEL R3, RZ, 0x1, P0 ;  /* 0x00000001ff037807 */ /* 0x000fe40000000000 */
[----:B------:R-:W-:Y:S02]  /*2520*/  SEL R14, R14, RZ, P0 ;  /* 0x000000ff0e0e7207 */ /* 0x000fe40000000000 */
[----:B------:R-:W-:Y:S01]  /*2530*/  LOP3.LUT R12, R12, R3, RZ, 0x3c, !PT ;  /* 0x000000030c0c7212 */ /* 0x000fe200078e3cff */
[----:B------:R-:W-:Y:S06]  /*2540*/  @P2 BRA `(.L_x_36) ;  /* 0xfffffff000982947 */ /* 0x000fec000383ffff */
[----:B------:R-:W-:Y:S01]  /*2550*/  UIADD3 UR5, UPT, UPT, UR5, 0xc0, URZ ;  /* 0x000000c005057890 */ /* 0x000fe2000fffe0ff */
[----:B------:R-:W-:-:S03]  /*2560*/  SHF.L.U32 R3, R15, 0x1f, RZ ;  /* 0x0000001f0f037819 */ /* 0x000fc600000006ff */
[----:B------:R-:W-:-:S09]  /*2570*/  ULEA UR4, UR7, UR5, 0x3 ;  /* 0x0000000507047291 */ /* 0x000fd2000f8e18ff */
[----:B------:R-:W1:Y:S02]  /*2580*/  SYNCS.PHASECHK.TRANS64.TRYWAIT P0, [UR4], R3 ;  /* 0x00000003ff0075a7 */ /* 0x000e640008001104 */
[----:B-1----:R-:W-:Y:S05]  /*2590*/  @!P0 BRA `(.L_x_37) ;  /* 0x0000004400188947 */ /* 0x002fea0003800000 */
.L_x_123:
[----:B------:R-:W-:-:S04]  /*25a0*/  UIADD3 UR6, UPT, UPT, UR7, 0x1, URZ ;  /* 0x0000000107067890 */ /* 0x000fc8000fffe0ff */
[----:B------:R-:W-:-:S04]  /*25b0*/  UISETP.NE.AND UP0, UPT, UR6, 0x18, UPT ;  /* 0x000000180600788c */ /* 0x000fc8000bf05270 */
[----:B------:R-:W-:Y:S02]  /*25c0*/  USEL UR7, URZ, 0x1, UP0 ;  /* 0x00000001ff077887 */ /* 0x000fe40008000000 */
[----:B------:R-:W-:-:S04]  /*25d0*/  USEL UR6, UR6, URZ, UP0 ;  /* 0x000000ff06067287 */ /* 0x000fc80008000000 */
[----:B------:R-:W-:Y:S01]  /*25e0*/  ULEA UR4, UR6, UR5, 0x3 ;  /* 0x0000000506047291 */ /* 0x000fe2000f8e18ff */
[----:B------:R-:W-:-:S04]  /*25f0*/  LOP3.LUT R2, R15, UR7, RZ, 0x3c, !PT ;  /* 0x000000070f027c12 */ /* 0x000fc8000f8e3cff */
[----:B-1----:R-:W-:-:S04]  /*2600*/  SHF.L.U32 R3, R2, 0x1f, RZ ;  /* 0x0000001f02037819 */ /* 0x002fc800000006ff */
[----:B------:R-:W1:Y:S02]  /*2610*/  SYNCS.PHASECHK.TRANS64.TRYWAIT P0, [UR4], R3 ;  /* 0x00000003ff0075a7 */ /* 0x000e640008001104 */
[----:B-1----:R-:W-:Y:S05]  /*2620*/  @!P0 BRA `(.L_x_38) ;  /* 0x00000044000c8947 */ /* 0x002fea0003800000 */
.L_x_125:
        /* <DEDUP_REMOVED lines=9> */
.L_x_127:
        /* <DEDUP_REMOVED lines=9> */
.L_x_129:
        /* <DEDUP_REMOVED lines=9> */
.L_x_131:
        /* <DEDUP_REMOVED lines=9> */
.L_x_133:
        /* <DEDUP_REMOVED lines=9> */
.L_x_135:
        /* <DEDUP_REMOVED lines=9> */
.L_x_137:
        /* <DEDUP_REMOVED lines=9> */
.L_x_139:
        /* <DEDUP_REMOVED lines=9> */
.L_x_141:
        /* <DEDUP_REMOVED lines=9> */
.L_x_143:
        /* <DEDUP_REMOVED lines=9> */
.L_x_145:
        /* <DEDUP_REMOVED lines=9> */
.L_x_147:
        /* <DEDUP_REMOVED lines=9> */
.L_x_149:
        /* <DEDUP_REMOVED lines=9> */
.L_x_151:
        /* <DEDUP_REMOVED lines=9> */
.L_x_153:
        /* <DEDUP_REMOVED lines=9> */
.L_x_155:
        /* <DEDUP_REMOVED lines=9> */
.L_x_157:
        /* <DEDUP_REMOVED lines=9> */
.L_x_159:
        /* <DEDUP_REMOVED lines=9> */
.L_x_161:
        /* <DEDUP_REMOVED lines=9> */
.L_x_163:
        /* <DEDUP_REMOVED lines=9> */
.L_x_165:
        /* <DEDUP_REMOVED lines=9> */
.L_x_167:
[----:B------:R-:W-:-:S04]  /*3200*/  UIADD3 UR6, UPT, UPT, UR6, 0x1, URZ ;  /* 0x0000000106067890 */ /* 0x000fc8000fffe0ff */
[----:B------:R-:W-:-:S04]  /*3210*/  UISETP.NE.AND UP0, UPT, UR6, 0x18, UPT ;  /* 0x000000180600788c */ /* 0x000fc8000bf05270 */
[----:B------:R-:W-:Y:S02]  /*3220*/  USEL UR4, URZ, 0x1, UP0 ;  /* 0x00000001ff047887 */ /* 0x000fe40008000000 */
[----:B------:R-:W-:-:S04]  /*3230*/  USEL UR6, UR6, URZ, UP0 ;  /* 0x000000ff06067287 */ /* 0x000fc80008000000 */
[----:B------:R-:W-:Y:S01]  /*3240*/  ULEA UR6, UR6, UR5, 0x3 ;  /* 0x0000000506067291 */ /* 0x000fe2000f8e18ff */
[----:B-1----:R-:W-:-:S04]  /*3250*/  LOP3.LUT R3, R2, UR4, RZ, 0x3c, !PT ;  /* 0x0000000402037c12 */ /* 0x002fc8000f8e3cff */
[----:B------:R-:W-:Y:S01]  /*3260*/  SHF.L.U32 R3, R3, 0x1f, RZ ;  /* 0x0000001f03037819 */ /* 0x000fe200000006ff */
[----:B----4-:R-:W-:-:S07]  /*3270*/  IMAD.U32 R0, RZ, RZ, UR6 ;  /* 0x00000006ff007e24 */ /* 0x010fce000f8e00ff */
.L_x_60:
[----:B-1----:R1:W2:Y:S02]  /*3280*/  SYNCS.PHASECHK.TRANS64.TRYWAIT P0, [R0+URZ], R3 ;  /* 0x00000003000075a7 */ /* 0x0022a400080011ff */
[----:B--2---:R-:W-:Y:S05]  /*3290*/  @!P0 NANOSLEEP.SYNCS 0x989680 ;  /* 0x009896800000895d */ /* 0x004fea0003900000 */
[----:B------:R-:W2:Y:S02]  /*32a0*/  @!P0 SYNCS.PHASECHK.TRANS64 P0, [R0+URZ], R3 ;  /* 0x00000003000085a7 */ /* 0x000ea400080010ff */
[----:B--2---:R-:W-:Y:S05]  /*32b0*/  @P0 EXIT ;  /* 0x000000000000094d */ /* 0x004fea0003800000 */
[----:B------:R-:W-:Y:S05]  /*32c0*/  BRA `(.L_x_60) ;  /* 0xfffffffc00ec7947 */ /* 0x000fea000383ffff */
.L_x_18:
[----:B------:R-:W-:-:S04]  /*32d0*/  UISETP.NE.AND UP1, UPT, UR4, URZ, UPT ;  /* 0x000000ff0400728c */ /* 0x000fc8000bf25270 */
[----:B------:R-:W-:-:S09]  /*32e0*/  UISETP.NE.OR UP1, UPT, UR8, 0x1, UP1 ;  /* 0x000000010800788c */ /* 0x000fd20008f25670 */
[----:B------:R-:W-:Y:S05]  /*32f0*/  BRA.U UP1, `(.L_x_61) ;  /* 0x0000000501487547 */ /* 0x000fea000b800000 */
[----:B------:R-:W-:Y:S01]  /*3300*/  ISETP.NE.AND P2, PT, R2, RZ, PT ;  /* 0x000000ff0200720c */ /* 0x000fe20003f45270 */
[----:B------:R-:W-:Y:S01]  /*3310*/  IMAD.MOV.U32 R12, RZ, RZ, 0x1 ;  /* 0x00000001ff0c7424 */ /* 0x000fe200078e00ff */
[----:B------:R-:W-:Y:S02]  /*3320*/  CS2R R10, SRZ ;  /* 0x00000000000a7805 */ /* 0x000fe4000001ff00 */
[----:B------:R-:W-:Y:S01]  /*3330*/  CS2R R8, SRZ ;  /* 0x0000000000087805 */ /* 0x000fe2000001ff00 */
[----:B------:R-:W-:Y:S01]  /*3340*/  UMOV UR6, 0x400 ;  /* 0x0000040000067882 */ /* 0x000fe20000000000 */
[----:B------:R-:W-:Y:S01]  /*3350*/  UMOV UR7, URZ ;  /* 0x000000ff00077c82 */ /* 0x000fe20008000000 */
[----:B------:R-:W-:-:S12]  /*3360*/  ULEA UR6, UR4, UR6, 0x18 ;  /* 0x0000000604067291 */ /* 0x000fd8000f8ec0ff */
.L_x_65:
[----:B------:R-:W-:Y:S02]  /*3370*/  LEA R0, R8, UR6, 0x3 ;  /* 0x0000000608007c11 */ /* 0x000fe4000f8e18ff */
[----:B------:R-:W-:-:S03]  /*3380*/  SHF.L.U32 R5, R9, 0x1f, RZ ;  /* 0x0000001f09057819 */ /* 0x000fc600000006ff */
[----:B------:R-:W-:Y:S01]  /*3390*/  VIADD R4, R0, 0x220 ;  /* 0x0000022000047836 */ /* 0x000fe20000000000 */
[----:B------:R-:W1:Y:S02]  /*33a0*/  SYNCS.PHASECHK.TRANS64.TRYWAIT P0, [R0+URZ+0x210], R5 ;  /* 0x00021005000075a7 */ /* 0x000e6400080011ff */
[----:B-1----:R-:W-:Y:S05]  /*33b0*/  @!P0 BRA `(.L_x_62) ;  /* 0x0000003c00b88947 */ /* 0x002fea0003800000 */
.L_x_168:
[----:B------:R-:W-:Y:S01]  /*33c0*/  ULEA UR5, UR7, UR6, 0x3 ;  /* 0x0000000607057291 */ /* 0x000fe2000f8e18ff */
[----:B------:R-:W-:Y:S02]  /*33d0*/  PRMT R4, RZ, 0x654, R4 ;  /* 0x00000654ff047816 */ /* 0x000fe40000000004 */
[----:B-1----:R-:W-:Y:S01]  /*33e0*/  SHF.L.U32 R5, R12, 0x1f, RZ ;  /* 0x0000001f0c057819 */ /* 0x002fe200000006ff */
[----:B------:R-:W-:Y:S01]  /*33f0*/  UIADD3 UR4, UPT, UPT, UR5, 0x1b0, URZ ;  /* 0x000001b005047890 */ /* 0x000fe2000fffe0ff */
[----:B------:R1:W-:Y:S05]  /*3400*/  SYNCS.ARRIVE.TRANS64.RED.A1T0 RZ, [R4+URZ], RZ ;  /* 0x000000ff04ff79a7 */ /* 0x0003ea00081004ff */
[----:B------:R-:W-:Y:S01]  /*3410*/  IMAD.U32 R7, RZ, RZ, UR4 ;  /* 0x00000004ff077e24 */ /* 0x000fe2000f8e00ff */
[----:B------:R-:W2:Y:S04]  /*3420*/  SYNCS.PHASECHK.TRANS64.TRYWAIT P0, [UR5+0x1c0], R5 ;  /* 0x0001c005ff0075a7 */ /* 0x000ea80008001105 */
[----:B------:R-:W-:Y:S01]  /*3430*/  PRMT R6, R2, 0x654, R7 ;  /* 0x0000065402067816 */ /* 0x000fe20000000007 */
[----:B-1----:R-:W-:Y:S01]  /*3440*/  @!P2 IMAD.MOV.U32 R4, RZ, RZ, 0x10 ;  /* 0x00000010ff04a424 */ /* 0x002fe200078e00ff */
[----:B--2---:R-:W-:Y:S06]  /*3450*/  @!P0 BRA `(.L_x_63) ;  /* 0x0000003c00a48947 */ /* 0x004fec0003800000 */
.L_x_170:
[----:B------:R-:W-:Y:S01]  /*3460*/  ULEA UR4, UR7, UR6, 0x4 ;  /* 0x0000000607047291 */ /* 0x000fe2000f8e20ff */
[----:B------:R-:W-:Y:S01]  /*3470*/  SEL R3, R6, R3, !P2 ;  /* 0x0000000306037207 */ /* 0x000fe20005000000 */
[----:B------:R-:W-:Y:S01]  /*3480*/  UIADD3 UR5, UPT, UPT, UR5, 0x1b0, URZ ;  /* 0x000001b005057890 */ /* 0x000fe2000fffe0ff */
[----:B-1----:R-:W-:Y:S01]  /*3490*/  LEA R0, R11, UR6, 0x3 ;  /* 0x000000060b007c11 */ /* 0x002fe2000f8e18ff */
[----:B------:R-:W-:Y:S01]  /*34a0*/  UIADD3 UR4, UPT, UPT, UR4, 0x240, URZ ;  /* 0x0000024004047890 */ /* 0x000fe2000fffe0ff */
[----:B------:R-:W-:Y:S01]  /*34b0*/  SHF.L.U32 R5, R10, 0x1f, RZ ;  /* 0x0000001f0a057819 */ /* 0x000fe200000006ff */
[----:B------:R1:W-:Y:S01]  /*34c0*/  @!P2 SYNCS.ARRIVE.TRANS64.RED RZ, [R3+URZ], R4 ;  /* 0x0000000403ffa9a7 */ /* 0x0003e200080004ff */
[----:B------:R-:W-:Y:S01]  /*34d0*/  UIADD3 UR7, UPT, UPT, UR7, 0x1, URZ ;  /* 0x0000000107077890 */ /* 0x000fe2000fffe0ff */
[----:B------:R-:W-:-:S03]  /*34e0*/  VIADD R8, R8, 0x1 ;  /* 0x0000000108087836 */ /* 0x000fc60000000000 */
[----:B------:R-:W-:Y:S02]  /*34f0*/  UISETP.NE.AND UP0, UPT, UR7, 0x2, UPT ;  /* 0x000000020700788c */ /* 0x000fe4000bf05270 */
[----:B------:R-:W-:Y:S06]  /*3500*/  UGETNEXTWORKID.BROADCAST [UR4], [UR5] ;  /* 0x00000000040073ca */ /* 0x000fec0008000100 */
[----:B------:R-:W-:Y:S01]  /*3510*/  USEL UR4, URZ, 0x1, UP0 ;  /* 0x00000001ff047887 */ /* 0x000fe20008000000 */
[----:B------:R-:W-:Y:S01]  /*3520*/  ISETP.NE.AND P0, PT, R8, 0x2, PT ;  /* 0x000000020800780c */ /* 0x000fe20003f05270 */
[----:B------:R-:W-:Y:S01]  /*3530*/  USEL UR7, UR7, URZ, UP0 ;  /* 0x000000ff07077287 */ /* 0x000fe20008000000 */
[----:B------:R-:W2:Y:S03]  /*3540*/  SYNCS.PHASECHK.TRANS64.TRYWAIT P1, [R0+URZ+0x1b0], R5 ;  /* 0x0001b005000075a7 */ /* 0x000ea600080211ff */
[----:B------:R-:W-:Y:S01]  /*3550*/  LOP3.LUT R12, R12, UR4, RZ, 0x3c, !PT ;  /* 0x000000040c0c7c12 */ /* 0x000fe2000f8e3cff */
[----:B-12---:R-:W-:Y:S07]  /*3560*/  @!P1 BRA `(.L_x_64) ;  /* 0x0000003c00789947 */ /* 0x006fee0003800000 */
.L_x_171:
[C---:B------:R-:W-:Y:S01]  /*3570*/  LEA R4, R11.reuse, UR6, 0x4 ;  /* 0x000000060b047c11 */ /* 0x040fe2000f8e20ff */
[----:B-1----:R-:W-:Y:S01]  /*3580*/  VIADD R0, R0, 0x1c0 ;  /* 0x000001c000007836 */ /* 0x002fe20000000000 */
[----:B------:R-:W-:Y:S01]  /*3590*/  SEL R8, R8, RZ, P0 ;  /* 0x000000ff08087207 */ /* 0x000fe20000000000 */
[----:B------:R-:W-:-:S03]  /*35a0*/  VIADD R11, R11, 0x1 ;  /* 0x000000010b0b7836 */ /* 0x000fc60000000000 */
[----:B------:R-:W1:Y:S01]  /*35b0*/  LDS.128 R4, [R4+0x240] ;  /* 0x0002400004047984 */ /* 0x000e620000000c00 */
[----:B------:R-:W-:Y:S02]  /*35c0*/  PRMT R0, RZ, 0x654, R0 ;  /* 0x00000654ff007816 */ /* 0x000fe40000000000 */
[C---:B------:R-:W-:Y:S01]  /*35d0*/  ISETP.NE.AND P1, PT, R11.reuse, 0x2, PT ;  /* 0x000000020b00780c */ /* 0x040fe20003f25270 */
[----:B------:R-:W-:Y:S01]  /*35e0*/  @!PT LDS RZ, [RZ] ;  /* 0x00000000fffff984 */ /* 0x000fe20000000800 */
[----:B------:R-:W-:Y:S01]  /*35f0*/  @!PT LDS RZ, [RZ] ;  /* 0x00000000fffff984 */ /* 0x000fe20000000800 */
[----:B------:R-:W-:Y:S01]  /*3600*/  @!PT LDS RZ, [RZ] ;  /* 0x00000000fffff984 */ /* 0x000fe20000000800 */
[----:B------:R-:W-:Y:S01]  /*3610*/  @!PT LDS RZ, [RZ] ;  /* 0x00000000fffff984 */ /* 0x000fe20000000800 */
[----:B------:R2:W-:Y:S06]  /*3620*/  MEMBAR.ALL.CTA ;  /* 0x0000000000007992 */ /* 0x0005ec0000008000 */
[----:B--2---:R-:W2:Y:S01]  /*3630*/  FENCE.VIEW.ASYNC.S ;  /* 0x00000000000073c6 */ /* 0x004ea20000000000 */
[----:B------:R-:W-:Y:S01]  /*3640*/  SEL R11, R11, RZ, P1 ;  /* 0x000000ff0b0b7207 */ /* 0x000fe20000800000 */
[----:B--2---:R2:W-:Y:S01]  /*3650*/  SYNCS.ARRIVE.TRANS64.RED.A1T0 RZ, [R0+URZ], RZ ;  /* 0x000000ff00ff79a7 */ /* 0x0045e200081004ff */
[----:B-1----:R-:W-:-:S02]  /*3660*/  LOP3.LUT P3, RZ, R6, 0x1, RZ, 0xc0, !PT ;  /* 0x0000000106ff7812 */ /* 0x002fc4000786c0ff */
[----:B------:R-:W-:-:S04]  /*3670*/  SEL R5, RZ, 0x1, P1 ;  /* 0x00000001ff057807 */ /* 0x000fc80000800000 */
[----:B------:R-:W-:Y:S02]  /*3680*/  LOP3.LUT R10, R10, R5, RZ, 0x3c, !PT ;  /* 0x000000050a0a7212 */ /* 0x000fe400078e3cff */
[----:B--2---:R-:W-:-:S04]  /*3690*/  SEL R0, RZ, 0x1, P0 ;  /* 0x00000001ff007807 */ /* 0x004fc80000000000 */
[----:B------:R-:W-:Y:S01]  /*36a0*/  LOP3.LUT R9, R9, R0, RZ, 0x3c, !PT ;  /* 0x0000000009097212 */ /* 0x000fe200078e3cff */
[----:B------:R-:W-:Y:S06]  /*36b0*/  @P3 BRA `(.L_x_65) ;  /* 0xfffffffc002c3947 */ /* 0x000fec000383ffff */
[----:B------:R-:W-:Y:S01]  /*36c0*/  ULEA UR5, UR7, UR6, 0x3 ;  /* 0x0000000607057291 */ /* 0x000fe2000f8e18ff */
[----:B------:R-:W-:-:S08]  /*36d0*/  SHF.L.U32 R3, R12, 0x1f, RZ ;  /* 0x0000001f0c037819 */ /* 0x000fd000000006ff */
[----:B------:R-:W1:Y:S02]  /*36e0*/  SYNCS.PHASECHK.TRANS64 P0, [UR5+0x1c0], R3 ;  /* 0x0001c003ff0075a7 */ /* 0x000e640008001005 */
[----:B-1----:R-:W-:Y:S05]  /*36f0*/  @P0 BRA `(.L_x_66) ;  /* 0x0000000000080947 */ /* 0x002fea0003800000 */
[----:B------:R-:W1:Y:S02]  /*3700*/  SYNCS.PHASECHK.TRANS64.TRYWAIT P0, [UR5+0x1c0], R3 ;  /* 0x0001c003ff0075a7 */ /* 0x000e640008001105 */
[----:B-1----:R-:W-:Y:S05]  /*3710*/  @!P0 BRA `(.L_x_67) ;  /* 0x0000003c00208947 */ /* 0x002fea0003800000 */
.L_x_66:
[----:B------:R-:W-:-:S04]  /*3720*/  UIADD3 UR4, UPT, UPT, UR7, 0x1, URZ ;  /* 0x0000000107047890 */ /* 0x000fc8000fffe0ff */
[----:B------:R-:W-:-:S04]  /*3730*/  UISETP.NE.AND UP0, UPT, UR4, 0x2, UPT ;  /* 0x000000020400788c */ /* 0x000fc8000bf05270 */
[----:B------:R-:W-:Y:S02]  /*3740*/  USEL UR8, URZ, 0x1, UP0 ;  /* 0x00000001ff087887 */ /* 0x000fe40008000000 */
[----:B------:R-:W-:-:S04]  /*3750*/  USEL UR4, UR4, URZ, UP0 ;  /* 0x000000ff04047287 */ /* 0x000fc80008000000 */
[----:B------:R-:W-:Y:S01]  /*3760*/  ULEA UR4, UR4, UR6, 0x3 ;  /* 0x0000000604047291 */ /* 0x000fe2000f8e18ff */
[----:B-1----:R-:W-:-:S04]  /*3770*/  LOP3.LUT R3, R12, UR8, RZ, 0x3c, !PT ;  /* 0x000000080c037c12 */ /* 0x002fc8000f8e3cff */
[----:B------:R-:W-:-:S04]  /*3780*/  SHF.L.U32 R0, R3, 0x1f, RZ ;  /* 0x0000001f03007819 */ /* 0x000fc800000006ff */
[----:B------:R-:W1:Y:S02]  /*3790*/  SYNCS.PHASECHK.TRANS64 P0, [UR4+0x1c0], R0 ;  /* 0x0001c000ff0075a7 */ /* 0x000e640008001004 */
[----:B-1----:R-:W-:Y:S05]  /*37a0*/  @P0 EXIT ;  /* 0x000000000000094d */ /* 0x002fea0003800000 */
[----:B------:R-:W-:Y:S02]  /*37b0*/  SHF.L.U32 R3, R3, 0x1f, RZ ;  /* 0x0000001f03037819 */ /* 0x000fe400000006ff */
[----:B------:R-:W-:-:S07]  /*37c0*/  MOV R0, UR4 ;  /* 0x0000000400007c02 */ /* 0x000fce0008000f00 */
.L_x_68:
[----:B-1----:R1:W2:Y:S02]  /*37d0*/  SYNCS.PHASECHK.TRANS64.TRYWAIT P0, [R0+URZ+0x1c0], R3 ;  /* 0x0001c003000075a7 */ /* 0x0022a400080011ff */
[----:B--2---:R-:W-:Y:S05]  /*37e0*/  @!P0 NANOSLEEP.SYNCS 0x989680 ;  /* 0x009896800000895d */ /* 0x004fea0003900000 */
[----:B------:R-:W2:Y:S02]  /*37f0*/  @!P0 SYNCS.PHASECHK.TRANS64 P0, [R0+URZ+0x1c0], R3 ;  /* 0x0001c003000085a7 */ /* 0x000ea400080010ff */
[----:B--2---:R-:W-:Y:S05]  /*3800*/  @P0 EXIT ;  /* 0x000000000000094d */ /* 0x004fea0003800000 */
[----:B------:R-:W-:Y:S05]  /*3810*/  BRA `(.L_x_68) ;  /* 0xfffffffc00ec7947 */ /* 0x000fea000383ffff */
.L_x_61:
[----:B------:R-:W-:-:S09]  /*3820*/  UISETP.NE.AND UP1, UPT, UR8, URZ, UPT ;  /* 0x000000ff0800728c */ /* 0x000fd2000bf25270 */
[----:B------:R-:W-:Y:S05]  /*3830*/  BRA.U UP1, `(.L_x_69) ;  /* 0x0000000d01cc7547 */ /* 0x000fea000b800000 */
[----:B------:R-:W-:Y:S01]  /*3840*/  UMOV UR5, 0x40 ;  /* 0x0000004000057882 */ /* 0x000fe20000000000 */
[----:B------:R-:W-:Y:S01]  /*3850*/  NOP ;  /* 0x0000000000007918 */ /* 0x000fe20000000000 */
[----:B------:R-:W-:Y:S01]  /*3860*/  ULEA UR5, UR4, UR5, 0x18 ;  /* 0x0000000504057291 */ /* 0x000fe2000f8ec0ff */
[----:B------:R-:W-:Y:S02]  /*3870*/  UMOV UR6, 0x400 ;  /* 0x0000040000067882 */ /* 0x000fe40000000000 */
[----:B------:R-:W-:-:S06]  /*3880*/  ULEA UR6, UR4, UR6, 0x18 ;  /* 0x0000000604067291 */ /* 0x000fcc000f8ec0ff */
[----:B------:R-:W1:Y:S02]  /*3890*/  LDS.U8 R0, [UR5+0x1c] ;  /* 0x00001c05ff007984 */ /* 0x000e640008000000 */
[----:B-1----:R-:W-:-:S13]  /*38a0*/  ISETP.NE.AND P0, PT, R0, RZ, PT ;  /* 0x000000ff0000720c */ /* 0x002fda0003f05270 */
[----:B------:R-:W-:Y:S05]  /*38b0*/  @P0 BRA `(.L_x_70) ;  /* 0x0000000000580947 */ /* 0x000fea0003800000 */
[----:B------:R-:W-:-:S13]  /*38c0*/  ELECT P0, URZ, PT ;  /* 0x0000000000ff782f */ /* 0x000fda0003800000 */
[----:B------:R-:W-:Y:S05]  /*38d0*/  @!P0 BRA `(.L_x_71) ;  /* 0x0000000000608947 */ /* 0x000fea0003800000 */
[----:B------:R-:W-:Y:S01]  /*38e0*/  UMOV UR4, 0x10 ;  /* 0x0000001000047882 */ /* 0x000fe20000000000 */
[----:B------:R-:W-:Y:S01]  /*38f0*/  HFMA2 R0, -RZ, RZ, 0, 5.9604644775390625e-08 ;  /* 0x00000001ff007431 */ /* 0x000fe200000001ff */
[----:B------:R-:W-:-:S03]  /*3900*/  MOV R2, 0xffff ;  /* 0x0000ffff00027802 */ /* 0x000fc60000000f00 */
[----:B------:R-:W-:Y:S04]  /*3910*/  DEPBAR.LE SB1, 0x36 ;  /* 0x00009d800000791a */ /* 0x000fe80000000000 */
[----:B------:R-:W1:Y:S02]  /*3920*/  UTCATOMSWS.FIND_AND_SET.ALIGN UP0, UR4, UR4 ;  /* 0x00000004000475e3 */ /* 0x000e640008000800 */
[----:B-1----:R-:W-:Y:S01]  /*3930*/  MOV R3, UR4 ;  /* 0x0000000400037c02 */ /* 0x002fe20008000f00 */
[----:B------:R-:W-:Y:S06]  /*3940*/  BRA.U UP0, `(.L_x_72) ;  /* 0x0000000100187547 */ /* 0x000fec000b800000 */
.L_x_73:
[----:B------:R-:W-:Y:S05]  /*3950*/  NANOSLEEP 0x64 ;  /* 0x000000640000795d */ /* 0x000fea0003800000 */
[----:B------:R-:W-:-:S05]  /*3960*/  UMOV UR4, 0x10 ;  /* 0x0000001000047882 */ /* 0x000fca0000000000 */
[----:B------:R-:W-:Y:S04]  /*3970*/  DEPBAR.LE SB1, 0x36 ;  /* 0x00009d800000791a */ /* 0x000fe80000000000 */
[----:B------:R-:W1:Y:S02]  /*3980*/  UTCATOMSWS.FIND_AND_SET.ALIGN UP0, UR4, UR4 ;  /* 0x00000004000475e3 */ /* 0x000e640008000800 */
[----:B-1----:R-:W-:Y:S01]  /*3990*/  MOV R3, UR4 ;  /* 0x0000000400037c02 */ /* 0x002fe20008000f00 */
[----:B------:R-:W-:Y:S05]  /*39a0*/  BRA.U !UP0, `(.L_x_73) ;  /* 0xfffffffd08e87547 */ /* 0x000fea000b83ffff */
.L_x_72:
[-C--:B------:R-:W-:Y:S02]  /*39b0*/  SHF.L.U32 R2, R2, R3.reuse, RZ ;  /* 0x0000000302027219 */ /* 0x080fe400000006ff */
[----:B------:R-:W-:Y:S01]  /*39c0*/  SHF.L.U32 R0, R0, R3, RZ ;  /* 0x0000000300007219 */ /* 0x000fe200000006ff */
[----:B------:R-:W-:Y:S02]  /*39d0*/  IMAD.SHL.U32 R3, R3, 0x20, RZ ;  /* 0x0000002003037824 */ /* 0x000fe400078e00ff */
[----:B------:R1:W-:Y:S04]  /*39e0*/  ATOMS.OR RZ, [UR5+0x14], R2 ;  /* 0x00001402ffff798c */ /* 0x0003e8000b000005 */
[----:B------:R1:W-:Y:S04]  /*39f0*/  ATOMS.OR RZ, [UR5+0x18], R0 ;  /* 0x00001800ffff798c */ /* 0x0003e8000b000005 */
[----:B------:R1:W-:Y:S01]  /*3a00*/  STS [UR6+0x260], R3 ;  /* 0x00026003ff007988 */ /* 0x0003e20008000806 */
[----:B------:R-:W-:Y:S05]  /*3a10*/  BRA `(.L_x_71) ;  /* 0x0000000000107947 */ /* 0x000fea0003800000 */
.L_x_70:
[----:B------:R-:W-:Y:S02]  /*3a20*/  MOV R0, 0xffffffff ;  /* 0xffffffff00007802 */ /* 0x000fe40000000f00 */
[----:B------:R-:W-:-:S03]  /*3a30*/  MOV R2, 0x3a60 ;  /* 0x00003a6000027802 */ /* 0x000fc60000000f00 */
[----:B------:R1:W-:Y:S04]  /*3a40*/  STS [UR6+0x260], R0 ;  /* 0x00026000ff007988 */ /* 0x0003e80008000806 */
[----:B-1-3-5:R-:W-:Y:S05]  /*3a50*/  CALL.REL.NOINC `($__internal_1_$__cuda_sm10x_tcgen05_guardrail_trap_phase_invalid_during_alloc) ;  /* 0x0000003c00b87944 */ /* 0x02afea0003c00000 */
.L_x_71:
[----:B------:R-:W-:Y:S05]  /*3a60*/  WARPSYNC.ALL ;  /* 0x0000000000007948 */ /* 0x000fea0003800000 */
[----:B------:R-:W2:Y:S01]  /*3a70*/  S2UR UR5, SR_CgaCtaId ;  /* 0x00000000000579c3 */ /* 0x000ea20000008800 */
[----:B------:R-:W-:Y:S01]  /*3a80*/  UMOV UR4, 0x400 ;  /* 0x0000040000047882 */ /* 0x000fe20000000000 */
[----:B------:R-:W-:-:S06]  /*3a90*/  NOP ;  /* 0x0000000000007918 */ /* 0x000fcc0000000000 */
[----:B------:R-:W-:Y:S06]  /*3aa0*/  BAR.ARV 0x6, 0xa0 ;  /* 0x0182800000007b1d */ /* 0x000fec0000002000 */
[----:B------:R-:W4:Y:S01]  /*3ab0*/  LDCU UR7, c[0x0][0x38c] ;  /* 0x00007180ff0777ac */ /* 0x000f220008000800 */
[----:B------:R-:W-:Y:S01]  /*3ac0*/  IMAD.MOV.U32 R11, RZ, RZ, 0x1 ;  /* 0x00000001ff0b7424 */ /* 0x000fe200078e00ff */
[----:B------:R-:W-:Y:S01]  /*3ad0*/  CS2R R8, SRZ ;  /* 0x0000000000087805 */ /* 0x000fe2000001ff00 */
[----:B------:R-:W-:Y:S01]  /*3ae0*/  IMAD.MOV.U32 R10, RZ, RZ, RZ ;  /* 0x000000ffff0a7224 */ /* 0x000fe200078e00ff */
[----:B------:R-:W3:Y:S01]  /*3af0*/  LDCU UR6, c[0x0][0x38c] ;  /* 0x00007180ff0677ac */ /* 0x000ee20008000800 */
[----:B------:R-:W-:Y:S01]  /*3b00*/  UMOV UR15, URZ ;  /* 0x000000ff000f7c82 */ /* 0x000fe20008000000 */
[----:B------:R-:W-:Y:S01]  /*3b10*/  UMOV UR14, URZ ;  /* 0x000000ff000e7c82 */ /* 0x000fe20008000000 */
[----:B--2---:R-:W-:Y:S01]  /*3b20*/  ULEA UR5, UR5, UR4, 0x18 ;  /* 0x0000000405057291 */ /* 0x004fe2000f8ec0ff */
[----:B------:R-:W-:Y:S01]  /*3b30*/  UMOV UR24, 0x0 ;  /* 0x0000000000187882 */ /* 0x000fe20000000000 */
[----:B------:R-:W-:-:S02]  /*3b40*/  UMOV UR25, 0x4020490 ;  /* 0x0402049000197882 */ /* 0x000fc40000000000 */
[----:B------:R-:W-:Y:S02]  /*3b50*/  UIADD3 UR10, UPT, UPT, UR5, 0xb00, URZ ;  /* 0x00000b00050a7890 */ /* 0x000fe4000fffe0ff */
[----:B------:R-:W-:Y:S02]  /*3b60*/  UIADD3 UR11, UPT, UPT, UR5, 0x30b00, URZ ;  /* 0x00030b00050b7890 */ /* 0x000fe4000fffe0ff */
[----:B----4-:R-:W-:Y:S01]  /*3b70*/  UIADD3 UR7, UPT, UPT, UR7, 0x3f, URZ ;  /* 0x0000003f07077890 */ /* 0x010fe2000fffe0ff */
[----:B-1----:R-:W1:Y:S01]  /*3b80*/  LDS R0, [UR5+0x260] ;  /* 0x00026005ff007984 */ /* 0x002e620008000800 */
[----:B------:R-:W-:Y:S02]  /*3b90*/  USHF.R.U32.HI UR10, URZ, 0x4, UR10 ;  /* 0x00000004ff0a7899 */ /* 0x000fe4000801160a */
[----:B------:R-:W-:Y:S02]  /*3ba0*/  USHF.R.S32.HI UR4, URZ, 0x1f, UR7 ;  /* 0x0000001fff047899 */ /* 0x000fe40008011407 */
[----:B------:R-:W-:-:S02]  /*3bb0*/  USHF.R.U32.HI UR11, URZ, 0x4, UR11 ;  /* 0x00000004ff0b7899 */ /* 0x000fc4000801160b */
[----:B------:R-:W-:Y:S02]  /*3bc0*/  ULEA.HI UR4, UR4, UR7, URZ, 0x6 ;  /* 0x0000000704047291 */ /* 0x000fe4000f8f30ff */
[----:B------:R-:W-:Y:S02]  /*3bd0*/  ULOP3.LUT UR10, UR10, 0x3fff, URZ, 0xc0, !UPT ;  /* 0x00003fff0a0a7892 */ /* 0x000fe4000f8ec0ff */
[----:B------:R-:W-:Y:S02]  /*3be0*/  USHF.R.S32.HI UR4, URZ, 0x6, UR4 ;  /* 0x00000006ff047899 */ /* 0x000fe40008011404 */
[----:B------:R-:W-:Y:S02]  /*3bf0*/  ULOP3.LUT UR11, UR11, 0x3fff, URZ, 0xc0, !UPT ;  /* 0x00003fff0b0b7892 */ /* 0x000fe4000f8ec0ff */
[----:B------:R-:W-:Y:S01]  /*3c00*/  UISETP.LT.AND UP0, UPT, UR4, 0x1, UPT ;  /* 0x000000010400788c */ /* 0x000fe2000bf01270 */
[----:B------:R-:W-:Y:S01]  /*3c10*/  UMOV UR22, 0x0 ;  /* 0x0000000000167882 */ /* 0x000fe20000000000 */
[----:B------:R-:W-:-:S02]  /*3c20*/  UMOV UR23, 0x4020490 ;  /* 0x0402049000177882 */ /* 0x000fc40000000000 */
[----:B------:R-:W-:Y:S02]  /*3c30*/  USEL UR9, UR4, 0x1, !UP0 ;  /* 0x0000000104097887 */ /* 0x000fe4000c000000 */
[----:B------:R-:W-:Y:S02]  /*3c40*/  ULOP3.LUT UR10, UR10, 0x10000, URZ, 0xfc, !UPT ;  /* 0x000100000a0a7892 */ /* 0x000fe4000f8efcff */
[----:B------:R-:W-:Y:S02]  /*3c50*/  ULOP3.LUT UR11, UR11, 0x10000, URZ, 0xfc, !UPT ;  /* 0x000100000b0b7892 */ /* 0x000fe4000f8efcff */
[----:B------:R-:W-:Y:S02]  /*3c60*/  UIADD3 UR9, UPT, UPT, -UR9, URZ, URZ ;  /* 0x000000ff09097290 */ /* 0x000fe4000fffe1ff */
[----:B---3--:R-:W-:Y:S01]  /*3c70*/  UISETP.GE.AND UP3, UPT, UR6, 0x1, UPT ;  /* 0x000000010600788c */ /* 0x008fe2000bf66270 */
[----:B------:R-:W-:Y:S01]  /*3c80*/  UMOV UR20, 0x0 ;  /* 0x0000000000147882 */ /* 0x000fe20000000000 */
[----:B------:R-:W-:Y:S01]  /*3c90*/  UMOV UR21, 0x4020490 ;  /* 0x0402049000157882 */ /* 0x000fe20000000000 */
[----:B------:R-:W-:Y:S01]  /*3ca0*/  UMOV UR18, 0x0 ;  /* 0x0000000000127882 */ /* 0x000fe20000000000 */
[----:B------:R-:W-:Y:S01]  /*3cb0*/  UMOV UR19, 0x4020490 ;  /* 0x0402049000137882 */ /* 0x000fe20000000000 */
[----:B-1----:R-:W-:-:S15]  /*3cc0*/  R2UR UR16, R0 ;  /* 0x00000000001072ca */ /* 0x002fde00000e0000 */
.L_x_80:
[----:B------:R-:W-:Y:S02]  /*3cd0*/  LEA R0, R10, UR5, 0x3 ;  /* 0x000000050a007c11 */ /* 0x000fe4000f8e18ff */
[----:B------:R-:W-:Y:S02]  /*3ce0*/  SHF.L.U32 R5, R9, 0x1f, RZ ;  /* 0x0000001f09057819 */ /* 0x000fe400000006ff */
[----:B------:R-:W-:Y:S01]  /*3cf0*/  PLOP3.LUT P0, PT, PT, PT, UP3, 0x80, 0x8 ;  /* 0x000000000008781c */ /* 0x000fe20003f0f038 */
[----:B------:R-:W-:Y:S01]  /*3d00*/  VIADD R3, R0, 0x1c0 ;  /* 0x000001c000037836 */ /* 0x000fe20000000000 */
[----:B-1----:R-:W1:Y:S02]  /*3d10*/  SYNCS.PHASECHK.TRANS64.TRYWAIT P1, [R0+URZ+0x1b0], R5 ;  /* 0x0001b005000075a7 */ /* 0x002e6400080211ff */
[----:B-1-3--:R-:W-:Y:S09]  /*3d20*/  @!P1 BRA `(.L_x_74) ;  /* 0x0000003400b49947 */ /* 0x00aff20003800000 */
.L_x_173:
[----:B------:R-:W-:Y:S01]  /*3d30*/  LEA R4, R10, UR5, 0x4 ;  /* 0x000000050a047c11 */ /* 0x000fe2000f8e20ff */
[----:B------:R-:W-:Y:S01]  /*3d40*/  @UP3 ULEA UR6, UR14, UR5, 0x3 ;  /* 0x000000050e063291 */ /* 0x000fe2000f8e18ff */
[----:B------:R-:W-:Y:S01]  /*3d50*/  PLOP3.LUT P2, PT, PT, PT, PT, 0x80, 0x8 ;  /* 0x000000000008781c */ /* 0x000fe20003f4f070 */
[----:B------:R-:W-:Y:S01]  /*3d60*/  ULEA UR7, UR15, UR5, 0x3 ;  /* 0x000000050f077291 */ /* 0x000fe2000f8e18ff */
[----:B------:R-:W-:Y:S02]  /*3d70*/  PRMT R3, RZ, 0x654, R3 ;  /* 0x00000654ff037816 */ /* 0x000fe40000000003 */
[----:B-1----:R-:W1:Y:S01]  /*3d80*/  LDS.128 R4, [R4+0x240] ;  /* 0x0002400004047984 */ /* 0x002e620000000c00 */
[----:B------:R-:W-:Y:S02]  /*3d90*/  @P0 SHF.L.U32 R2, R8, 0x1f, RZ ;  /* 0x0000001f08020819 */ /* 0x000fe400000006ff */
[----:B------:R-:W-:Y:S01]  /*3da0*/  SHF.L.U32 R0, R11, 0x1f, RZ ;  /* 0x0000001f0b007819 */ /* 0x000fe200000006ff */
[----:B------:R-:W-:Y:S01]  /*3db0*/  @!PT LDS RZ, [RZ] ;  /* 0x00000000fffff984 */ /* 0x000fe20000000800 */
[----:B------:R-:W-:Y:S01]  /*3dc0*/  @!PT LDS RZ, [RZ] ;  /* 0x00000000fffff984 */ /* 0x000fe20000000800 */
[----:B------:R-:W-:Y:S01]  /*3dd0*/  @!PT LDS RZ, [RZ] ;  /* 0x00000000fffff984 */ /* 0x000fe20000000800 */
[----:B------:R-:W-:Y:S01]  /*3de0*/  @!PT LDS RZ, [RZ] ;  /* 0x00000000fffff984 */ /* 0x000fe20000000800 */
[----:B------:R2:W-:Y:S06]  /*3df0*/  MEMBAR.ALL.CTA ;  /* 0x0000000000007992 */ /* 0x0005ec0000008000 */
[----:B--2---:R-:W2:Y:S02]  /*3e00*/  FENCE.VIEW.ASYNC.S ;  /* 0x00000000000073c6 */ /* 0x004ea40000000000 */
[----:B--2---:R2:W-:Y:S01]  /*3e10*/  SYNCS.ARRIVE.TRANS64.RED.A1T0 RZ, [R3+URZ], RZ ;  /* 0x000000ff03ff79a7 */ /* 0x0045e200081004ff */
[----:B------:R2:W3:Y:S01]  /*3e20*/  @P0 SYNCS.PHASECHK.TRANS64.TRYWAIT P2, [UR6], R2 ;  /* 0x00000002ff0005a7 */ /* 0x0004e20008041106 */
[----:B------:R-:W-:Y:S01]  /*3e30*/  ULEA.HI UR6, UR15, UR15, URZ, 0x1 ;  /* 0x0000000f0f067291 */ /* 0x000fe2000f8f08ff */
[----:B-1----:R-:W-:-:S03]  /*3e40*/  LOP3.LUT P1, RZ, R6, 0x1, RZ, 0xc0, !PT ;  /* 0x0000000106ff7812 */ /* 0x002fc6000782c0ff */
[----:B------:R-:W-:Y:S02]  /*3e50*/  USHF.L.U32 UR8, UR6, 0x2, URZ ;  /* 0x0000000206087899 */ /* 0x000fe400080006ff */
[----:B------:R-:W-:Y:S02]  /*3e60*/  ULOP3.LUT UR6, UR6, 0xffe, URZ, 0xc0, !UPT ;  /* 0x00000ffe06067892 */ /* 0x000fe4000f8ec0ff */
[----:B------:R-:W-:Y:S02]  /*3e70*/  ULOP3.LUT UR8, UR8, 0xfffffff8, URZ, 0xc0, !UPT ;  /* 0xfffffff808087892 */ /* 0x000fe4000f8ec0ff */
[----:B------:R-:W-:Y:S02]  /*3e80*/  UIADD3 UR6, UPT, UPT, -UR6, UR15, URZ ;  /* 0x0000000f06067290 */ /* 0x000fe4000fffe1ff */
[----:B------:R-:W-:Y:S01]  /*3e90*/  UIADD3 UR8, UPT, UPT, UR16, UR8, URZ ;  /* 0x0000000810087290 */ /* 0x000fe2000fffe0ff */
[----:B------:R-:W1:Y:S03]  /*3ea0*/  SYNCS.PHASECHK.TRANS64.TRYWAIT P0, [UR7+0x1f0], R0 ;  /* 0x0001f000ff0075a7 */ /* 0x000e660008001107 */
[----:B------:R-:W-:Y:S01]  /*3eb0*/  ULEA UR8, UR6, UR8, 0x14 ;  /* 0x0000000806087291 */ /* 0x000fe2000f8ea0ff */
[----:B-123--:R-:W-:Y:S11]  /*3ec0*/  @!P0 BRA `(.L_x_75) ;  /* 0x0000003400608947 */ /* 0x00eff60003800000 */
.L_x_175:
[----:B------:R-:W-:Y:S01]  /*3ed0*/  IADD3 R10, PT, PT, R10, 0x1, RZ ;  /* 0x000000010a0a7810 */ /* 0x000fe20007ffe0ff */
[----:B------:R-:W-:Y:S06]  /*3ee0*/  BRA.U !UP3, `(.L_x_76) ;  /* 0x000000010bc07547 */ /* 0x000fec000b800000 */
[----:B------:R-:W-:Y:S01]  /*3ef0*/  UPLOP3.LUT UP4, UPT, UPT, UPT, UPT, 0x40, 0x4 ;  /* 0x000000000004789c */ /* 0x000fe20003f8e870 */
[----:B------:R-:W-:Y:S01]  /*3f00*/  UMOV UR13, UR9 ;  /* 0x00000009000d7c82 */ /* 0x000fe20008000000 */
[----:B------:R-:W-:Y:S01]  /*3f10*/  UMOV UR12, UR4 ;  /* 0x00000004000c7c82 */ /* 0x000fe20008000000 */
[----:B------:R-:W-:-:S08]  /*3f20*/  UMOV UR17, UR14 ;  /* 0x0000000e00117c82 */ /* 0x000fd00008000000 */
.L_x_79:
[----:B------:R-:W-:Y:S02]  /*3f30*/  UIADD3 UR13, UPT, UPT, UR13, 0x1, URZ ;  /* 0x000000010d0d7890 */ /* 0x000fe4000fffe0ff */
[----:B--2---:R-:W-:Y:S02]  /*3f40*/  ULEA UR6, UR17, UR5, 0x3 ;  /* 0x0000000511067291 */ /* 0x004fe4000f8e18ff */
[----:B------:R-:W-:Y:S01]  /*3f50*/  UISETP.NE.AND UP0, UPT, UR13, URZ, UPT ;  /* 0x000000ff0d00728c */ /* 0x000fe2000bf05270 */
[----:B---3--:R-:W-:Y:S10]  /*3f60*/  @P2 BRA `(.L_x_77) ;  /* 0x00000000000c2947 */ /* 0x008ff40003800000 */
[----:B-1----:R-:W-:Y:S04]  /*3f70*/  SHF.L.U32 R3, R8, 0x1f, RZ ;  /* 0x0000001f08037819 */ /* 0x002fe800000006ff */
[----:B------:R-:W1:Y:S02]  /*3f80*/  SYNCS.PHASECHK.TRANS64.TRYWAIT P0, [UR6], R3 ;  /* 0x00000003ff0075a7 */ /* 0x000e640008001106 */
[----:B-1----:R-:W-:Y:S05]  /*3f90*/  @!P0 BRA `(.L_x_78) ;  /* 0x0000003400448947 */ /* 0x002fea0003800000 */
.L_x_77:
[----:B------:R-:W-:Y:S01]  /*3fa0*/  UISETP.NE.AND UP1, UPT, UR12, 0x1, UPT ;  /* 0x000000010c00788c */ /* 0x000fe2000bf25270 */
[----:B------:R-:W-:Y:S01]  /*3fb0*/  PLOP3.LUT P2, PT, PT, PT, PT, 0x80, 0x8 ;  /* 0x000000000008781c */ /* 0x000fe20003f4f070 */
[----:B------:R-:W-:Y:S02]  /*3fc0*/  UIADD3 UR14, UPT, UPT, UR17, 0x1, URZ ;  /* 0x00000001110e7890 */ /* 0x000fe4000fffe0ff */
[----:B------:R-:W-:Y:S02]  /*3fd0*/  ULEA UR28, UR17, UR11, 0x6 ;  /* 0x0000000b111c7291 */ /* 0x000fe4000f8e30ff */
[----:B------:R-:W-:Y:S01]  /*3fe0*/  UISETP.NE.AND UP2, UPT, UR14, 0x18, UPT ;  /* 0x000000180e00788c */ /* 0x000fe2000bf45270 */
[----:B------:R-:W-:Y:S01]  /*3ff0*/  PLOP3.LUT P0, PT, PT, PT, UP1, 0x80, 0x8 ;  /* 0x000000000008781c */ /* 0x000fe20003f0f018 */
[----:B------:R-:W-:Y:S02]  /*4000*/  UIADD3 UR40, UPT, UPT, UR28, 0x2, URZ ;  /* 0x000000021c287890 */ /* 0x000fe4000fffe0ff */
[----:B------:R-:W-:Y:S02]  /*4010*/  USEL UR27, URZ, 0x1, UP2 ;  /* 0x00000001ff1b7887 */ /* 0x000fe40009000000 */
[----:B------:R-:W-:Y:S02]  /*4020*/  USEL UR14, UR14, URZ, UP2 ;  /* 0x000000ff0e0e7287 */ /* 0x000fe40009000000 */
[----:B------:R-:W-:Y:S02]  /*4030*/  UIADD3 UR36, UPT, UPT, UR28, 0x4, URZ ;  /* 0x000000041c247890 */ /* 0x000fe4000fffe0ff */
[----:B------:R-:W-:Y:S01]  /*4040*/  @UP1 ULEA UR26, UR14, UR5, 0x3 ;  /* 0x000000050e1a1291 */ /* 0x000fe2000f8e18ff */
[----:B------:R-:W-:Y:S01]  /*4050*/  LOP3.LUT R8, R8, UR27, RZ, 0x3c, !PT ;  /* 0x0000001b08087c12 */ /* 0x000fe2000f8e3cff */
[----:B------:R-:W-:Y:S02]  /*4060*/  UIADD3 UR32, UPT, UPT, UR28, 0x6, URZ ;  /* 0x000000061c207890 */ /* 0x000fe4000fffe0ff */
[----:B------:R-:W-:Y:S01]  /*4070*/  UIADD3 UR6, UPT, UPT, UR6, 0xc0, URZ ;  /* 0x000000c006067890 */ /* 0x000fe2000fffe0ff */
[----:B-1----:R-:W-:Y:S01]  /*4080*/  @P0 SHF.L.U32 R0, R8, 0x1f, RZ ;  /* 0x0000001f08000819 */ /* 0x002fe200000006ff */
[----:B------:R-:W-:Y:S01]  /*4090*/  UIADD3 UR12, UPT, UPT, UR12, -0x1, URZ ;  /* 0xffffffff0c0c7890 */ /* 0x000fe2000fffe0ff */
[----:B------:R-:W-:Y:S02]  /*40a0*/  UMOV UR29, 0x40004000 ;  /* 0x40004000001d7882 */ /* 0x000fe40000000000 */
[----:B------:R2:W3:Y:S01]  /*40b0*/  @P0 SYNCS.PHASECHK.TRANS64.TRYWAIT P2, [UR26], R0 ;  /* 0x00000000ff0005a7 */ /* 0x0004e2000804111a */
[----:B------:R-:W-:Y:S01]  /*40c0*/  ULEA UR26, UR17, UR10, 0x9 ;  /* 0x0000000a111a7291 */ /* 0x000fe2000f8e48ff */
[----:B------:R-:W-:Y:S01]  /*40d0*/  UMOV UR27, 0x40004040 ;  /* 0x40004040001b7882 */ /* 0x000fe20000000000 */
[----:B------:R-:W-:Y:S02]  /*40e0*/  UMOV UR41, 0x40004000 ;  /* 0x4000400000297882 */ /* 0x000fe40000000000 */
[----:B------:R-:W-:Y:S02]  /*40f0*/  UIADD3 UR38, UPT, UPT, UR26, 0x2, URZ ;  /* 0x000000021a267890 */ /* 0x000fe4000fffe0ff */
[----:B------:R-:W-:Y:S02]  /*4100*/  UIADD3 UR34, UPT, UPT, UR26, 0x4, URZ ;  /* 0x000000041a227890 */ /* 0x000fe4000fffe0ff */
[----:B------:R-:W-:Y:S01]  /*4110*/  UIADD3 UR30, UPT, UPT, UR26, 0x6, URZ ;  /* 0x000000061a1e7890 */ /* 0x000fe2000fffe0ff */
[----:B------:R2:W-:Y:S01]  /*4120*/  UTCHMMA gdesc[UR26], gdesc[UR28], tmem[UR8], tmem[UR24], idesc[UR25], UP4 ;  /* 0x00ff181c1a0075ea */ /* 0x0005e2000a000008 */
[----:B------:R-:W-:Y:S01]  /*4130*/  UPLOP3.LUT UP4, UPT, UPT, UPT, UPT, 0x80, 0x8 ;  /* 0x000000000008789c */ /* 0x000fe20003f8f070 */
[----:B------:R-:W-:Y:S01]  /*4140*/  UMOV UR39, 0x40004040 ;  /* 0x4000404000277882 */ /* 0x000fe20000000000 */
[----:B------:R-:W-:Y:S01]  /*4150*/  UMOV UR37, 0x40004000 ;  /* 0x4000400000257882 */ /* 0x000fe20000000000 */
[----:B------:R2:W-:Y:S01]  /*4160*/  UTCHMMA gdesc[UR38], gdesc[UR40], tmem[UR8], tmem[UR22], idesc[UR23], UPT ;  /* 0x00ff1628260075ea */ /* 0x0005e2000b800008 */
[----:B------:R-:W-:Y:S01]  /*4170*/  UMOV UR35, 0x40004040 ;  /* 0x4000404000237882 */ /* 0x000fe20000000000 */
[----:B------:R-:W-:Y:S01]  /*4180*/  UMOV UR33, 0x40004000 ;  /* 0x4000400000217882 */ /* 0x000fe20000000000 */
[----:B------:R-:W-:Y:S01]  /*4190*/  UMOV UR31, 0x40004040 ;  /* 0x40004040001f7882 */ /* 0x000fe20000000000 */
[----:B------:R2:W-:Y:S01]  /*41a0*/  UTCHMMA gdesc[UR34], gdesc[UR36], tmem[UR8], tmem[UR20], idesc[UR21], UPT ;  /* 0x00ff1424220075ea */ /* 0x0005e2000b800008 */
[----:B------:R2:W-:Y:S01]  /*41b0*/  UTCHMMA gdesc[UR30], gdesc[UR32], tmem[UR8], tmem[UR18], idesc[UR19], UPT ;  /* 0x00ff12201e0075ea */ /* 0x0005e2000b800008 */
[----:B------:R2:W-:Y:S01]  /*41c0*/  UTCBAR [UR6], URZ ;  /* 0x000000ff060073e9 */ /* 0x0005e200080000ff */
[----:B------:R-:W-:Y:S01]  /*41d0*/  UMOV UR17, UR14 ;  /* 0x0000000e00117c82 */ /* 0x000fe20008000000 */
[----:B------:R-:W-:Y:S05]  /*41e0*/  BRA.U UP0, `(.L_x_79) ;  /* 0xfffffffd00507547 */ /* 0x000fea000b83ffff */
.L_x_76:
[----:B------:R-:W-:Y:S01]  /*41f0*/  UIADD3 UR15, UPT, UPT, UR15, 0x1, URZ ;  /* 0x000000010f0f7890 */ /* 0x000fe2000fffe0ff */
[C---:B------:R-:W-:Y:S01]  /*4200*/  ISETP.NE.AND P0, PT, R10.reuse, 0x2, PT ;  /* 0x000000020a00780c */ /* 0x040fe20003f05270 */
[----:B------:R-:W-:Y:S02]  /*4210*/  UIADD3 UR7, UPT, UPT, UR7, 0x1d0, URZ ;  /* 0x000001d007077890 */ /* 0x000fe4000fffe0ff */
[----:B------:R-:W-:Y:S01]  /*4220*/  UISETP.NE.AND UP0, UPT, UR15, 0x4, UPT ;  /* 0x000000040f00788c */ /* 0x000fe2000bf05270 */
[----:B-12---:R-:W-:Y:S02]  /*4230*/  SEL R0, RZ, 0x1, P0 ;  /* 0x00000001ff007807 */ /* 0x006fe40000000000 */
[----:B------:R-:W-:Y:S01]  /*4240*/  SEL R10, R10, RZ, P0 ;  /* 0x000000ff0a0a7207 */ /* 0x000fe20000000000 */
[----:B------:R-:W-:Y:S01]  /*4250*/  USEL UR6, URZ, 0x1, UP0 ;  /* 0x00000001ff067887 */ /* 0x000fe20008000000 */
[----:B------:R-:W-:Y:S01]  /*4260*/  LOP3.LUT R9, R9, R0, RZ, 0x3c, !PT ;  /* 0x0000000009097212 */ /* 0x000fe200078e3cff */
[----:B------:R-:W-:Y:S01]  /*4270*/  USEL UR15, UR15, URZ, UP0 ;  /* 0x000000ff0f0f7287 */ /* 0x000fe20008000000 */
[----:B------:R1:W-:Y:S03]  /*4280*/  UTCBAR [UR7], URZ ;  /* 0x000000ff070073e9 */ /* 0x0003e600080000ff */
[----:B------:R-:W-:Y:S01]  /*4290*/  LOP3.LUT R11, R11, UR6, RZ, 0x3c, !PT ;  /* 0x000000060b0b7c12 */ /* 0x000fe2000f8e3cff */
[----:B------:R-:W-:Y:S07]  /*42a0*/  @P1 BRA `(.L_x_80) ;  /* 0xfffffff800881947 */ /* 0x000fee000383ffff */
[----:B------:R-:W2:Y:S01]  /*42b0*/  S2UR UR4, SR_CgaCtaId ;  /* 0x00000000000479c3 */ /* 0x000ea20000008800 */
[----:B------:R-:W-:Y:S01]  /*42c0*/  ELECT P0, URZ, PT ;  /* 0x0000000000ff782f */ /* 0x000fe20003800000 */
[----:B------:R-:W-:Y:S01]  /*42d0*/  IMAD.MOV.U32 R0, RZ, RZ, 0x1 ;  /* 0x00000001ff007424 */ /* 0x000fe200078e00ff */
[----:B------:R-:W-:Y:S01]  /*42e0*/  UIADD3 UR5, UPT, UPT, UR5, 0x1f0, URZ ;  /* 0x000001f005057890 */ /* 0x000fe2000fffe0ff */
[----:B------:R-:W-:Y:S01]  /*42f0*/  SHF.L.U32 R3, R11, 0x1f, RZ ;  /* 0x0000001f0b037819 */ /* 0x000fe200000006ff */
[----:B------:R-:W-:-:S03]  /*4300*/  UMOV UR6, 0x40 ;  /* 0x0000004000067882 */ /* 0x000fc60000000000 */
[----:B------:R-:W-:Y:S01]  /*4310*/  UVIRTCOUNT.DEALLOC.SMPOOL 0x80 ;  /* 0x000000800000784c */ /* 0x000fe20000000000 */
[----:B--2---:R-:W-:Y:S02]  /*4320*/  ULEA UR4, UR4, UR6, 0x18 ;  /* 0x0000000604047291 */ /* 0x004fe4000f8ec0ff */
[----:B------:R-:W-:-:S07]  /*4330*/  ULEA UR6, UR15, UR5, 0x3 ;  /* 0x000000050f067291 */ /* 0x000fce000f8e18ff */
[----:B------:R2:W-:Y:S02]  /*4340*/  @P0 STS.U8 [UR4+0x1c], R0 ;  /* 0x00001c00ff000988 */ /* 0x0005e40008000004 */
[----:B------:R-:W4:Y:S02]  /*4350*/  SYNCS.PHASECHK.TRANS64.TRYWAIT P0, [UR6], R3 ;  /* 0x00000003ff0075a7 */ /* 0x000f240008001106 */
[----:B--2-4-:R-:W-:Y:S05]  /*4360*/  @!P0 BRA `(.L_x_81) ;  /* 0x0000003000688947 */ /* 0x014fea0003800000 */
.L_x_178:
[----:B-1----:R-:W-:-:S04]  /*4370*/  UIADD3 UR7, UPT, UPT, UR15, 0x1, URZ ;  /* 0x000000010f077890 */ /* 0x002fc8000fffe0ff */
[----:B------:R-:W-:-:S04]  /*4380*/  UISETP.NE.AND UP0, UPT, UR7, 0x4, UPT ;  /* 0x000000040700788c */ /* 0x000fc8000bf05270 */
[----:B------:R-:W-:Y:S02]  /*4390*/  USEL UR8, URZ, 0x1, UP0 ;  /* 0x00000001ff087887 */ /* 0x000fe40008000000 */
[----:B------:R-:W-:-:S04]  /*43a0*/  USEL UR7, UR7, URZ, UP0 ;  /* 0x000000ff07077287 */ /* 0x000fc80008000000 */
[----:B------:R-:W-:Y:S01]  /*43b0*/  ULEA UR6, UR7, UR5, 0x3 ;  /* 0x0000000507067291 */ /* 0x000fe2000f8e18ff */
[----:B------:R-:W-:-:S04]  /*43c0*/  LOP3.LUT R2, R11, UR8, RZ, 0x3c, !PT ;  /* 0x000000080b027c12 */ /* 0x000fc8000f8e3cff */
[----:B--2---:R-:W-:-:S04]  /*43d0*/  SHF.L.U32 R3, R2, 0x1f, RZ ;  /* 0x0000001f02037819 */ /* 0x004fc800000006ff */
[----:B------:R-:W1:Y:S02]  /*43e0*/  SYNCS.PHASECHK.TRANS64.TRYWAIT P0, [UR6], R3 ;  /* 0x00000003ff0075a7 */ /* 0x000e640008001106 */
[----:B-1----:R-:W-:Y:S05]  /*43f0*/  @!P0 BRA `(.L_x_82) ;  /* 0x00000030005c8947 */ /* 0x002fea0003800000 */
.L_x_180:
        /* <DEDUP_REMOVED lines=9> */
.L_x_182:
[----:B------:R-:W-:-:S04]  /*4490*/  UIADD3 UR7, UPT, UPT, UR7, 0x1, URZ ;  /* 0x0000000107077890 */ /* 0x000fc8000fffe0ff */
[----:B------:R-:W-:-:S04]  /*44a0*/  UISETP.NE.AND UP0, UPT, UR7, 0x4, UPT ;  /* 0x000000040700788c */ /* 0x000fc8000bf05270 */
[----:B------:R-:W-:Y:S02]  /*44b0*/  USEL UR6, URZ, 0x1, UP0 ;  /* 0x00000001ff067887 */ /* 0x000fe40008000000 */
[----:B------:R-:W-:-:S04]  /*44c0*/  USEL UR7, UR7, URZ, UP0 ;  /* 0x000000ff07077287 */ /* 0x000fc80008000000 */
[----:B------:R-:W-:Y:S01]  /*44d0*/  ULEA UR7, UR7, UR5, 0x3 ;  /* 0x0000000507077291 */ /* 0x000fe2000f8e18ff */
[----:B-1----:R-:W-:-:S04]  /*44e0*/  LOP3.LUT R3, R2, UR6, RZ, 0x3c, !PT ;  /* 0x0000000602037c12 */ /* 0x002fc8000f8e3cff */
[----:B------:R-:W-:-:S04]  /*44f0*/  SHF.L.U32 R3, R3, 0x1f, RZ ;  /* 0x0000001f03037819 */ /* 0x000fc800000006ff */
[----:B------:R-:W1:Y:S02]  /*4500*/  SYNCS.PHASECHK.TRANS64.TRYWAIT P0, [UR7], R3 ;  /* 0x00000003ff0075a7 */ /* 0x000e640008001107 */
[----:B-1----:R-:W-:Y:S05]  /*4510*/  @!P0 BRA `(.L_x_84) ;  /* 0x0000003000448947 */ /* 0x002fea0003800000 */
.L_x_184:
[----:B------:R-:W-:Y:S01]  /*4520*/  NOP ;  /* 0x0000000000007918 */ /* 0x000fe20000000000 */
[----:B-1----:R-:W1:Y:S01]  /*4530*/  LDS R0, [UR4+0x14] ;  /* 0x00001404ff007984 */ /* 0x002e620008000800 */
[----:B------:R-:W-:Y:S01]  /*4540*/  ULOP3.LUT UR6, UR16, 0xffff, URZ, 0xc0, !UPT ;  /* 0x0000ffff10067892 */ /* 0x000fe2000f8ec0ff */
[----:B------:R-:W-:Y:S01]  /*4550*/  UMOV UR8, 0xffff ;  /* 0x0000ffff00087882 */ /* 0x000fe20000000000 */
[----:B------:R-:W-:Y:S02]  /*4560*/  UMOV UR5, 0x1 ;  /* 0x0000000100057882 */ /* 0x000fe40000000000 */
[----:B------:R-:W-:-:S04]  /*4570*/  USHF.R.U32.HI UR6, URZ, 0x5, UR6 ;  /* 0x00000005ff067899 */ /* 0x000fc80008011606 */
[----:B------:R-:W-:Y:S02]  /*4580*/  USHF.L.U32 UR8, UR8, UR6, URZ ;  /* 0x0000000608087299 */ /* 0x000fe400080006ff */
[----:B------:R-:W-:-:S04]  /*4590*/  USHF.L.U32 UR5, UR5, UR6, URZ ;  /* 0x0000000605057299 */ /* 0x000fc800080006ff */
[----:B-1----:R-:W-:-:S04]  /*45a0*/  LOP3.LUT R0, R0, UR8, RZ, 0xc0, !PT ;  /* 0x0000000800007c12 */ /* 0x002fc8000f8ec0ff */
[----:B------:R-:W-:-:S13]  /*45b0*/  ISETP.NE.AND P0, PT, R0, UR8, PT ;  /* 0x0000000800007c0c */ /* 0x000fda000bf05270 */
[----:B------:R-:W-:Y:S05]  /*45c0*/  @P0 BRA `(.L_x_85) ;  /* 0x0000000000580947 */ /* 0x000fea0003800000 */
[----:B------:R-:W1:Y:S02]  /*45d0*/  LDS R0, [UR4+0x18] ;  /* 0x00001804ff007984 */ /* 0x000e640008000800 */
[----:B-1----:R-:W-:-:S04]  /*45e0*/  LOP3.LUT R0, R0, UR5, RZ, 0xc0, !PT ;  /* 0x0000000500007c12 */ /* 0x002fc8000f8ec0ff */
[----:B------:R-:W-:-:S13]  /*45f0*/  ISETP.NE.AND P0, PT, R0, UR5, PT ;  /* 0x0000000500007c0c */ /* 0x000fda000bf05270 */
[----:B------:R-:W-:Y:S05]  /*4600*/  @P0 BRA `(.L_x_86) ;  /* 0x00000000003c0947 */ /* 0x000fea0003800000 */
[----:B------:R-:W1:Y:S01]  /*4610*/  S2R R2, SR_LANEID ;  /* 0x0000000000027919 */ /* 0x000e620000000000 */
[----:B------:R-:W-:Y:S01]  /*4620*/  ULOP3.LUT UR8, URZ, UR8, URZ, 0x33, !UPT ;  /* 0x00000008ff087292 */ /* 0x000fe2000f8e33ff */
[----:B------:R-:W-:Y:S01]  /*4630*/  LOP3.LUT R4, RZ, UR5, RZ, 0x33, !PT ;  /* 0x00000005ff047c12 */ /* 0x000fe2000f8e33ff */
[----:B------:R-:W-:Y:S02]  /*4640*/  VOTEU.ANY UR7, UPT, PT ;  /* 0x0000000000077886 */ /* 0x000fe400038e0100 */
[----:B------:R-:W-:Y:S01]  /*4650*/  UFLO.U32 UR7, UR7 ;  /* 0x00000007000772bd */ /* 0x000fe200080e0000 */
[----:B------:R-:W2:Y:S01]  /*4660*/  REDUX UR5, R4 ;  /* 0x00000000040573c4 */ /* 0x000ea20000000000 */
[----:B------:R-:W-:-:S06]  /*4670*/  IMAD.U32 R0, RZ, RZ, UR8 ;  /* 0x00000008ff007e24 */ /* 0x000fcc000f8e00ff */
[----:B------:R4:W-:Y:S01]  /*4680*/  UTCATOMSWS.AND URZ, UR8 ;  /* 0x0000000800ff79e3 */ /* 0x0009e20008000000 */
[----:B------:R-:W3:Y:S01]  /*4690*/  REDUX UR6, R0 ;  /* 0x00000000000673c4 */ /* 0x000ee20000000000 */
[----:B-1----:R-:W-:Y:S01]  /*46a0*/  ISETP.EQ.U32.AND P0, PT, R2, UR7, PT ;  /* 0x0000000702007c0c */ /* 0x002fe2000bf02070 */
[----:B--2---:R-:W-:Y:S01]  /*46b0*/  IMAD.U32 R2, RZ, RZ, UR5 ;  /* 0x00000005ff027e24 */ /* 0x004fe2000f8e00ff */
[----:B---3--:R-:W-:-:S11]  /*46c0*/  MOV R3, UR6 ;  /* 0x0000000600037c02 */ /* 0x008fd60008000f00 */
[----:B------:R4:W-:Y:S04]  /*46d0*/  @P0 ATOMS.AND RZ, [UR4+0x14], R3 ;  /* 0x00001403ffff098c */ /* 0x0009e8000a800004 */
[----:B------:R4:W-:Y:S01]  /*46e0*/  @P0 ATOMS.AND RZ, [UR4+0x18], R2 ;  /* 0x00001802ffff098c */ /* 0x0009e2000a800004 */
[----:B------:R-:W-:Y:S05]  /*46f0*/  BRA `(.L_x_87) ;  /* 0x0000000000147947 */ /* 0x000fea0003800000 */
.L_x_86:
[----:B------:R-:W-:Y:S02]  /*4700*/  MOV R2, 0x4720 ;  /* 0x0000472000027802 */ /* 0x000fe40000000f00 */
[----:B---3-5:R-:W-:Y:S05]  /*4710*/  CALL.REL.NOINC `($__internal_0_$__cuda_sm10x_tcgen05_guardrail_trap_col_being_dealloced_not_returned_by_alloc) ;  /* 0x00000030007c7944 */ /* 0x028fea0003c00000 */
[----:B------:R-:W-:Y:S05]  /*4720*/  BRA `(.L_x_87) ;  /* 0x0000000000087947 */ /* 0x000fea0003800000 */
.L_x_85:
[----:B------:R-:W-:Y:S02]  /*4730*/  MOV R2, 0x4750 ;  /* 0x0000475000027802 */ /* 0x000fe40000000f00 */
[----:B---3-5:R-:W-:Y:S05]  /*4740*/  CALL.REL.NOINC `($__internal_2_$__cuda_sm10x_tcgen05_guardrail_trap_unallocated_columns_being_dealloced) ;  /* 0x0000003000887944 */ /* 0x028fea0003c00000 */
.L_x_87:
[----:B------:R-:W-:Y:S01]  /*4750*/  NOP ;  /* 0x0000000000007918 */ /* 0x000fe20000000000 */
[----:B----4-:R-:W-:Y:S05]  /*4760*/  EXIT ;  /* 0x000000000000794d */ /* 0x010fea0003800000 */
.L_x_69:
[----:B------:R-:W-:-:S09]  /*4770*/  UISETP.NE.OR UP2, UPT, UR8, 0x3, !UP2 ;  /* 0x000000030800788c */ /* 0x000fd2000d745670 */
[----:B------:R-:W-:Y:S05]  /*4780*/  BRA.U UP2, `(.L_x_88) ;  /* 0x0000000d020c7547 */ /* 0x000fea000b800000 */
[----:B------:R-:W1:Y:S01]  /*4790*/  LDC R0, c[0x0][0xb30] ;  /* 0x0002cc00ff007b82 */ /* 0x000e620000000800 */
[----:B------:R-:W2:Y:S01]  /*47a0*/  LDCU.64 UR8, c[0x0][0x888] ;  /* 0x00011100ff0877ac */ /* 0x000ea20008000a00 */
[----:B------:R-:W-:Y:S01]  /*47b0*/  IMAD.MOV.U32 R30, RZ, RZ, 0x1 ;  /* 0x00000001ff1e7424 */ /* 0x000fe200078e00ff */
[----:B-----5:R-:W-:Y:S01]  /*47c0*/  CS2R R28, SRZ ;  /* 0x00000000001c7805 */ /* 0x020fe2000001ff00 */
[----:B------:R-:W-:Y:S01]  /*47d0*/  IMAD.MOV.U32 R21, RZ, RZ, 0x400 ;  /* 0x00000400ff157424 */ /* 0x000fe200078e00ff */
[----:B------:R-:W4:Y:S03]  /*47e0*/  LDCU.64 UR6, c[0x0][0x890] ;  /* 0x00011200ff0677ac */ /* 0x000f260008000a00 */
[----:B------:R-:W3:Y:S01]  /*47f0*/  LDC R19, c[0x0][0x370] ;  /* 0x0000dc00ff137b82 */ /* 0x000ee20000000800 */
[----:B------:R-:W-:Y:S01]  /*4800*/  UMOV UR13, 0x400 ;  /* 0x00000400000d7882 */ /* 0x000fe20000000000 */
[----:B------:R-:W-:-:S02]  /*4810*/  UPLOP3.LUT UP1, UPT, UPT, UPT, UPT, 0x40, 0x4 ;  /* 0x000000000004789c */ /* 0x000fc40003f2e870 */
[----:B------:R-:W-:Y:S01]  /*4820*/  ULEA UR13, UR4, UR13, 0x18 ;  /* 0x0000000d040d7291 */ /* 0x000fe2000f8ec0ff */
[----:B------:R-:W-:-:S03]  /*4830*/  UMOV UR16, URZ ;  /* 0x000000ff00107c82 */ /* 0x000fc60008000000 */
[----:B------:R-:W3:Y:S01]  /*4840*/  LDC R2, c[0x0][0xb0c] ;  /* 0x0002c300ff027b82 */ /* 0x000ee20000000800 */
[----:B--2---:R-:W-:Y:S02]  /*4850*/  UISETP.NE.U32.AND UP2, UPT, UR8, URZ, UPT ;  /* 0x000000ff0800728c */ /* 0x004fe4000bf45070 */
[----:B----4-:R-:W-:-:S05]  /*4860*/  UISETP.NE.U32.AND UP3, UPT, UR6, URZ, UPT ;  /* 0x000000ff0600728c */ /* 0x010fca000bf65070 */
[----:B------:R-:W2:Y:S01]  /*4870*/  LDC R18, c[0x0][0xb20] ;  /* 0x0002c800ff127b82 */ /* 0x000ea20000000800 */
[----:B-1----:R-:W-:Y:S01]  /*4880*/  ISETP.NE.AND P1, PT, R0, 0x1, PT ;  /* 0x000000010000780c */ /* 0x002fe20003f25270 */
[----:B------:R-:W-:Y:S02]  /*4890*/  UISETP.NE.AND.EX UP2, UPT, UR9, URZ, UPT, UP2 ;  /* 0x000000ff0900728c */ /* 0x000fe4000bf45320 */
[----:B------:R-:W-:-:S04]  /*48a0*/  UISETP.NE.AND.EX UP3, UPT, UR7, URZ, UPT, UP3 ;  /* 0x000000ff0700728c */ /* 0x000fc8000bf65330 */
[----:B------:R-:W1:Y:S08]  /*48b0*/  LDC.64 R32, c[0x0][0x348] ;  /* 0x0000d200ff207b82 */ /* 0x000e700000000a00 */
[----:B------:R-:W4:Y:S08]  /*48c0*/  LDC.64 R16, c[0x0][0xb10] ;  /* 0x0002c400ff107b82 */ /* 0x000f300000000a00 */
[----:B------:R-:W1:Y:S08]  /*48d0*/  LDC.64 R6, c[0x0][0xb18] ;  /* 0x0002c600ff067b82 */ /* 0x000e700000000a00 */
[----:B------:R-:W1:Y:S08]  /*48e0*/  LDC.64 R4, c[0x0][0xb28] ;  /* 0x0002ca00ff047b82 */ /* 0x000e700000000a00 */
[----:B--23--:R-:W1:Y:S02]  /*48f0*/  LDC R20, c[0x0][0x374] ;  /* 0x0000dd00ff147b82 */ /* 0x00ce640000000800 */
.L_x_96:
[C---:B------:R-:W-:Y:S02]  /*4900*/  LEA R0, R29.reuse, UR13, 0x3 ;  /* 0x0000000d1d007c11 */ /* 0x040fe4000f8e18ff */
[----:B------:R-:W-:Y:S02]  /*4910*/  SHF.L.U32 R3, R28, 0x1f, RZ ;  /* 0x0000001f1c037819 */ /* 0x000fe400000006ff */
[----:B------:R-:W-:Y:S02]  /*4920*/  LEA R24, R29, UR13, 0x4 ;  /* 0x0000000d1d187c11 */ /* 0x000fe4000f8e20ff */
[----:B--2---:R-:W2:Y:S02]  /*4930*/  SYNCS.PHASECHK.TRANS64.TRYWAIT P0, [R0+URZ+0x1b0], R3 ;  /* 0x0001b003000075a7 */ /* 0x004ea400080011ff */
[----:B--2---:R-:W-:Y:S05]  /*4940*/  @!P0 BRA `(.L_x_89) ;  /* 0x0000002c00508947 */ /* 0x004fea0003800000 */
.L_x_185:
[----:B------:R-:W-:Y:S01]  /*4950*/  ISETP.GE.AND P0, PT, R22, 0x1, PT ;  /* 0x000000011600780c */ /* 0x000fe20003f06270 */
[----:B------:R-:W3:Y:S01]  /*4960*/  LDS.128 R24, [R24+0x240] ;  /* 0x0002400018187984 */ /* 0x000ee20000000c00 */
[----:B------:R-:W-:Y:S01]  /*4970*/  ISETP.NE.U32.AND P4, PT, RZ, UR6, PT ;  /* 0x00000006ff007c0c */ /* 0x000fe2000bf85070 */
[----:B--2---:R-:W-:Y:S03]  /*4980*/  VIADD R0, R0, 0x1c0 ;  /* 0x000001c000007836 */ /* 0x004fe60000000000 */
[----:B------:R-:W-:Y:S01]  /*4990*/  ISETP.NE.AND.EX P4, PT, RZ, UR7, PT, P4 ;  /* 0x00000007ff007c0c */ /* 0x000fe2000bf85340 */
[----:B------:R-:W-:Y:S01]  /*49a0*/  @!PT LDS RZ, [RZ] ;  /* 0x00000000fffff984 */ /* 0x000fe20000000800 */
[----:B------:R-:W-:Y:S01]  /*49b0*/  @!PT LDS RZ, [RZ] ;  /* 0x00000000fffff984 */ /* 0x000fe20000000800 */
[----:B------:R-:W-:Y:S01]  /*49c0*/  @!PT LDS RZ, [RZ] ;  /* 0x00000000fffff984 */ /* 0x000fe20000000800 */
[----:B------:R-:W-:Y:S01]  /*49d0*/  @!PT LDS RZ, [RZ] ;  /* 0x00000000fffff984 */ /* 0x000fe20000000800 */
[----:B------:R2:W-:Y:S06]  /*49e0*/  MEMBAR.ALL.CTA ;  /* 0x0000000000007992 */ /* 0x0005ec0000008000 */
[----:B--2---:R-:W2:Y:S01]  /*49f0*/  FENCE.VIEW.ASYNC.S ;  /* 0x00000000000073c6 */ /* 0x004ea20000000000 */
[----:B------:R-:W-:Y:S04]  /*4a00*/  PRMT R0, RZ, 0x654, R0 ;  /* 0x00000654ff007816 */ /* 0x000fe80000000000 */
[----:B--2---:R2:W-:Y:S01]  /*4a10*/  SYNCS.ARRIVE.TRANS64.RED.A1T0 RZ, [R0+URZ], RZ ;  /* 0x000000ff00ff79a7 */ /* 0x0045e200081004ff */
[----:B---3--:R-:W-:Y:S11]  /*4a20*/  LOP3.LUT P3, RZ, R26, 0x1, RZ, 0xc0, !PT ;  /* 0x000000011aff7812 */ /* 0x008ff6000786c0ff */
[----:B------:R-:W-:Y:S02]  /*4a30*/  @!UPT UIADD3 URZ, UPT, UPT, URZ, URZ, URZ ;  /* 0x000000fffffff290 */ /* 0x000fe4000fffe0ff */
[----:B------:R-:W-:Y:S02]  /*4a40*/  @P3 MOV R13, R24 ;  /* 0x00000018000d3202 */ /* 0x000fe40000000f00 */
[----:B------:R-:W-:Y:S01]  /*4a50*/  @P3 LOP3.LUT R8, R25, 0xffff, RZ, 0xc0, !PT ;  /* 0x0000ffff19083812 */ /* 0x000fe200078ec0ff */
[----:B--2---:R-:W-:Y:S06]  /*4a60*/  @!P0 BRA `(.L_x_90) ;  /* 0x0000000000a48947 */ /* 0x004fec0003800000 */
[----:B-1----:R-:W-:Y:S01]  /*4a70*/  IMAD.HI.U32 R31, R20, R7, RZ ;  /* 0x00000007141f7227 */ /* 0x002fe200078e00ff */
[----:B------:R-:W-:Y:S02]  /*4a80*/  ISETP.NE.AND P0, PT, R6, 0x1, PT ;  /* 0x000000010600780c */ /* 0x000fe40003f05270 */
[----:B------:R-:W-:Y:S01]  /*4a90*/  ISETP.NE.AND P2, PT, R22, 0x1, PT ;  /* 0x000000011600780c */ /* 0x000fe20003f45270 */
[----:B----4-:R-:W-:Y:S01]  /*4aa0*/  IMAD.HI.U32 R34, R19, R16, RZ ;  /* 0x0000001013227227 */ /* 0x010fe200078e00ff */
[----:B------:R-:W-:Y:S02]  /*4ab0*/  SHF.R.U32.HI R31, RZ, R18, R31 ;  /* 0x00000012ff1f7219 */ /* 0x000fe4000001161f */
[----:B------:R-:W-:Y:S01]  /*4ac0*/  ISETP.NE.AND P5, PT, R2, 0x1, PT ;  /* 0x000000010200780c */ /* 0x000fe20003fa5270 */
[----:B------:R-:W-:Y:S01]  /*4ad0*/  IMAD.HI.U32 R36, R13, R16, RZ ;  /* 0x000000100d247227 */ /* 0x000fe200078e00ff */
[----:B------:R-:W-:Y:S02]  /*4ae0*/  SHF.R.U32.HI R34, RZ, R17, R34 ;  /* 0x00000011ff227219 */ /* 0x000fe40000011622 */
[----:B------:R-:W-:Y:S01]  /*4af0*/  SEL R3, R20, R31, !P0 ;  /* 0x0000001f14037207 */ /* 0x000fe20004000000 */
[C---:B------:R-:W-:Y:S01]  /*4b00*/  IMAD.HI.U32 R31, R8.reuse, R7, RZ ;  /* 0x00000007081f7227 */ /* 0x040fe200078e00ff */
[----:B------:R-:W-:Y:S02]  /*4b10*/  SEL R11, R19, R34, !P5 ;  /* 0x00000022130b7207 */ /* 0x000fe40006800000 */
[----:B------:R-:W-:Y:S01]  /*4b20*/  SHF.R.U32.HI R36, RZ, R17, R36 ;  /* 0x00000011ff247219 */ /* 0x000fe20000011624 */
[----:B------:R-:W-:Y:S01]  /*4b30*/  IMAD.HI.U32 R44, R3, R4, RZ ;  /* 0x00000004032c7227 */ /* 0x000fe200078e00ff */
[----:B------:R-:W-:Y:S03]  /*4b40*/  SHF.R.U32.HI R31, RZ, R18, R31 ;  /* 0x00000012ff1f7219 */ /* 0x000fe6000001161f */
[----:B------:R-:W-:Y:S01]  /*4b50*/  IMAD.HI.U32 R34, R11, R4, RZ ;  /* 0x000000040b227227 */ /* 0x000fe200078e00ff */
[----:B------:R-:W-:Y:S02]  /*4b60*/  @P2 SHF.R.U32.HI R3, RZ, R5, R44 ;  /* 0x00000005ff032219 */ /* 0x000fe4000001162c */
[----:B------:R-:W-:Y:S02]  /*4b70*/  SEL R9, R8, R31, !P0 ;  /* 0x0000001f08097207 */ /* 0x000fe40004000000 */
[----:B------:R-:W-:Y:S01]  /*4b80*/  @P2 SHF.R.U32.HI R11, RZ, R5, R34 ;  /* 0x00000005ff0b2219 */ /* 0x000fe20000011622 */
[C---:B------:R-:W-:Y:S01]  /*4b90*/  IMAD R10, R22.reuse, R3, RZ ;  /* 0x00000003160a7224 */ /* 0x040fe200078e02ff */
[----:B------:R-:W-:Y:S01]  /*4ba0*/  SEL R3, R13, R36, !P5 ;  /* 0x000000240d037207 */ /* 0x000fe20006800000 */
[C---:B------:R-:W-:Y:S03]  /*4bb0*/  IMAD.HI.U32 R14, R9.reuse, R4, RZ ;  /* 0x00000004090e7227 */ /* 0x040fe600078e00ff */
[----:B------:R-:W-:Y:S01]  /*4bc0*/  ISETP.GE.AND P0, PT, R9, R10, PT ;  /* 0x0000000a0900720c */ /* 0x000fe20003f06270 */
[C---:B------:R-:W-:Y:S01]  /*4bd0*/  IMAD R12, R22.reuse, R11, RZ ;  /* 0x0000000b160c7224 */ /* 0x040fe200078e02ff */
[-C--:B------:R-:W-:Y:S04]  /*4be0*/  SHF.R.U32.HI R14, RZ, R5.reuse, R14 ;  /* 0x00000005ff0e7219 */ /* 0x080fe8000001160e */
[----:B------:R-:W-:Y:S02]  /*4bf0*/  ISETP.GE.OR P0, PT, R3, R12, P0 ;  /* 0x0000000c0300720c */ /* 0x000fe40000706670 */
[----:B------:R-:W-:Y:S05]  /*4c00*/  SEL R15, R9, R14, !P2 ;  /* 0x0000000e090f7207 */ /* 0x000fea0005000000 */
[----:B------:R-:W-:Y:S04]  /*4c10*/  IMAD.MOV R14, RZ, RZ, -R15 ;  /* 0x000000ffff0e7224 */ /* 0x000fe800078e0a0f */
[----:B------:R-:W-:Y:S02]  /*4c20*/  IMAD R14, R22, R14, R9 ;  /* 0x0000000e160e7224 */ /* 0x000fe400078e0209 */
[C---:B------:R-:W-:Y:S05]  /*4c30*/  @!P0 IMAD.HI.U32 R10, R3.reuse, R4, RZ ;  /* 0x00000004030a8227 */ /* 0x040fea00078e00ff */
[----:B------:R-:W-:Y:S04]  /*4c40*/  @!P0 SHF.R.U32.HI R10, RZ, R5, R10 ;  /* 0x00000005ff0a8219 */ /* 0x000fe8000001160a */
[----:B------:R-:W-:Y:S01]  /*4c50*/  @!P0 SEL R0, R3, R10, !P2 ;  /* 0x0000000a03008207 */ /* 0x000fe20005000000 */
[----:B------:R-:W-:Y:S03]  /*4c60*/  IMAD.MOV R10, RZ, RZ, -R3 ;  /* 0x000000ffff0a7224 */ /* 0x000fe600078e0a03 */
[----:B------:R-:W-:Y:S01]  /*4c70*/  @!P0 IADD3 R15, PT, PT, R15, -R0, RZ ;  /* 0x800000000f0f8210 */ /* 0x000fe20007ffe0ff */
[----:B------:R-:W-:Y:S01]  /*4c80*/  @!P0 IMAD R0, R11, R14, R0 ;  /* 0x0000000e0b008224 */ /* 0x000fe200078e0200 */
[----:B------:R-:W-:Y:S01]  /*4c90*/  IADD3 R11, PT, PT, -R9, RZ, RZ ;  /* 0x000000ff090b7210 */ /* 0x000fe20007ffe1ff */
[----:B------:R-:W-:Y:S02]  /*4ca0*/  IMAD R13, R2, R10, R13 ;  /* 0x0000000a020d7224 */ /* 0x000fe400078e020d */
[----:B------:R-:W-:Y:S02]  /*4cb0*/  @!P0 IMAD R9, R15, R22, R3 ;  /* 0x000000160f098224 */ /* 0x000fe400078e0203 */
[----:B------:R-:W-:Y:S02]  /*4cc0*/  @!P0 IMAD.MOV.U32 R3, RZ, RZ, R0 ;  /* 0x000000ffff038224 */ /* 0x000fe400078e0000 */
[----:B------:R-:W-:Y:S02]  /*4cd0*/  IMAD R8, R6, R11, R8 ;  /* 0x0000000b06087224 */ /* 0x000fe400078e0208 */
[----:B------:R-:W-:Y:S02]  /*4ce0*/  IMAD R13, R3, R2, R13 ;  /* 0x00000002030d7224 */ /* 0x000fe400078e020d */
[----:B------:R-:W-:Y:S02]  /*4cf0*/  IMAD R8, R9, R6, R8 ;  /* 0x0000000609087224 */ /* 0x000fe400078e0208 */
.L_x_90:
[----:B------:R-:W-:Y:S05]  /*4d00*/  BRA.U UP1, `(.L_x_91) ;  /* 0x0000000101107547 */ /* 0x000fea000b800000 */
[----:B------:R-:W-:Y:S04]  /*4d10*/  MOV R0, UR5 ;  /* 0x0000000500007c02 */ /* 0x000fe80008000f00 */
[----:B------:R-:W-:Y:S04]  /*4d20*/  SHF.L.U32 R3, R0, 0x1f, RZ ;  /* 0x0000001f00037819 */ /* 0x000fe800000006ff */
[----:B------:R-:W2:Y:S02]  /*4d30*/  SYNCS.PHASECHK.TRANS64.TRYWAIT P0, [UR13+0x1a8], R3 ;  /* 0x0001a803ff0075a7 */ /* 0x000ea4000800110d */
[----:B--2---:R-:W-:Y:S05]  /*4d40*/  @!P0 BRA `(.L_x_92) ;  /* 0x0000002800648947 */ /* 0x004fea0003800000 */
.L_x_91:
[----:B------:R-:W-:Y:S05]  /*4d50*/  BRA.U !UP3, `(.L_x_93) ;  /* 0x000000010b347547 */ /* 0x000fea000b800000 */
[----:B------:R-:W-:Y:S01]  /*4d60*/  UPLOP3.LUT UP0, UPT, UPT, UPT, UP2, 0x80, 0x8 ;  /* 0x000000000008789c */ /* 0x000fe20003f0f020 */
[----:B------:R-:W-:Y:S05]  /*4d70*/  HFMA2 R42, -RZ, RZ, 0, 5.9604644775390625e-08 ;  /* 0x00000001ff2a7431 */ /* 0x000fea00000001ff */
[----:B------:R-:W-:Y:S05]  /*4d80*/  PLOP3.LUT P0, PT, PT, PT, UP0, 0x80, 0x8 ;  /* 0x000000000008781c */ /* 0x000fea0003f0f008 */
[----:B------:R-:W3:Y:S01]  /*4d90*/  @UP0 LDCU.64 UR10, c[0x0][0x888] ;  /* 0x00011100ff0a07ac */ /* 0x000ee20008000a00 */
[----:B------:R-:W-:Y:S04]  /*4da0*/  @UP0 UIMAD UR8, UR36, UR6, URZ ;  /* 0x00000006240802a4 */ /* 0x000fe8000f8e02ff */
[----:B---3--:R-:W-:Y:S06]  /*4db0*/  @UP0 UIMAD.WIDE UR10, UR8, 0x4, UR10 ;  /* 0x00000004080a08a5 */ /* 0x008fec000f8e020a */
[----:B------:R-:W-:Y:S02]  /*4dc0*/  IMAD.U32 R10, RZ, RZ, UR10 ;  /* 0x0000000aff0a7e24 */ /* 0x000fe4000f8e00ff */
[----:B------:R-:W-:Y:S05]  /*4dd0*/  IMAD.U32 R11, RZ, RZ, UR11 ;  /* 0x0000000bff0b7e24 */ /* 0x000fea000f8e00ff */
[----:B--2---:R-:W2:Y:S02]  /*4de0*/  @P0 LDG.E R0, desc[UR44][R10.64] ;  /* 0x0000002c0a000981 */ /* 0x004ea4000c1e1900 */
[----:B--2---:R-:W-:Y:S01]  /*4df0*/  @P0 R2UR UR38, R0 ;  /* 0x00000000002602ca */ /* 0x004fe200000e0000 */
[----:B------:R-:W-:Y:S05]  /*4e00*/  IMAD.MOV.U32 R0, RZ, RZ, 0x1 ;  /* 0x00000001ff007424 */ /* 0x000fea00078e00ff */
[----:B------:R-:W-:Y:S08]  /*4e10*/  @!P0 PRMT R42, R0, 0x7610, R42 ;  /* 0x00007610002a8816 */ /* 0x000ff0000000002a */
[----:B------:R-:W3:Y:S02]  /*4e20*/  @!UP0 LDCU UR38, c[0x0][0x880] ;  /* 0x00011000ff2687ac */ /* 0x000ee40008000800 */
.L_x_93:
[----:B---3--:R-:W-:Y:S01]  /*4e30*/  @!P4 FSETP.EQ.AND P5, PT, RZ, UR38, PT ;  /* 0x00000026ff00cc0b */ /* 0x008fe2000bfa2000 */
[----:B------:R-:W-:Y:S01]  /*4e40*/  @!UPT UIADD3 URZ, UPT, UPT, URZ, URZ, URZ ;  /* 0x000000fffffff290 */ /* 0x000fe2000fffe0ff */
[----:B------:R-:W-:Y:S11]  /*4e50*/  @!P4 BRA `(.L_x_94) ;  /* 0x000000000014c947 */ /* 0x000ff60003800000 */
[----:B------:R-:W-:Y:S02]  /*4e60*/  LOP3.LUT P0, RZ, R42, 0xff, RZ, 0xc0, !PT ;  /* 0x000000ff2aff7812 */ /* 0x000fe4000780c0ff */
[----:B------:R-:W-:Y:S04]  /*4e70*/  PLOP3.LUT P5, PT, PT, PT, UP0, 0x80, 0x8 ;  /* 0x000000000008781c */ /* 0x000fe80003faf008 */
[----:B------:R-:W-:Y:S07]  /*4e80*/  PLOP3.LUT P5, PT, P5, PT, PT, 0x8, 0x80 ;  /* 0x000000000080781c */ /* 0x000fee0002fae170 */
[----:B------:R-:W-:Y:S11]  /*4e90*/  @P0 FSETP.EQ.AND P5, PT, RZ, UR38, PT ;  /* 0x00000026ff000c0b */ /* 0x000ff6000bfa2000 */
[----:B------:R-:W-:Y:S02]  /*4ea0*/  @!UPT UIADD3 URZ, UPT, UPT, URZ, URZ, URZ ;  /* 0x000000fffffff290 */ /* 0x000fe4000fffe0ff */
.L_x_94:
[----:B------:R-:W3:Y:S01]  /*4eb0*/  LDC.64 R14, c[0x0][0xb10] ;  /* 0x0002c400ff0e7b82 */ /* 0x000ee20000000a00 */
[----:B------:R-:W-:Y:S01]  /*4ec0*/  ULEA UR14, UR16, UR13, 0x3 ;  /* 0x0000000d100e7291 */ /* 0x000fe2000f8e18ff */
[----:B------:R-:W-:Y:S01]  /*4ed0*/  SHF.L.U32 R12, R30, 0x1f, RZ ;  /* 0x0000001f1e0c7819 */ /* 0x000fe200000006ff */
[----:B------:R-:W-:Y:S01]  /*4ee0*/  VIADD R29, R29, 0x1 ;  /* 0x000000011d1d7836 */ /* 0x000fe20000000000 */
[----:B------:R-:W-:Y:S04]  /*4ef0*/  @P3 SHF.R.U32.HI R23, RZ, 0x10, R25 ;  /* 0x00000010ff173819 */ /* 0x000fe80000011619 */
[----:B------:R-:W5:Y:S02]  /*4f00*/  LDC.64 R10, c[0x0][0xb18] ;  /* 0x0002c600ff0a7b82 */ /* 0x000f640000000a00 */
[----:B------:R-:W1:Y:S01]  /*4f10*/  SYNCS.PHASECHK.TRANS64.TRYWAIT P4, [UR14+0x190], R12 ;  /* 0x0001900cff0075a7 */ /* 0x000e62000808110e */
[----:B---3--:R-:W-:Y:S05]  /*4f20*/  @!P1 IMAD.HI.U32 R14, R13, R14, RZ ;  /* 0x0000000e0d0e9227 */ /* 0x008fea00078e00ff */
[----:B--2---:R-:W2:Y:S01]  /*4f30*/  @!P1 LDC R0, c[0x0][0xb20] ;  /* 0x0002c800ff009b82 */ /* 0x004ea20000000800 */
[----:B------:R-:W-:Y:S01]  /*4f40*/  @!P1 SHF.R.U32.HI R14, RZ, R15, R14 ;  /* 0x0000000fff0e9219 */ /* 0x000fe2000001160e */
[----:B-----5:R-:W-:Y:S01]  /*4f50*/  @!P1 IMAD.HI.U32 R11, R8, R11, RZ ;  /* 0x0000000b080b9227 */ /* 0x020fe200078e00ff */
[----:B------:R-:W-:Y:S05]  /*4f60*/  @!P1 ISETP.NE.AND P0, PT, R10, 0x1, PT ;  /* 0x000000010a00980c */ /* 0x000fea0003f05270 */
[----:B------:R-:W3:Y:S01]  /*4f70*/  @!P1 LDC R3, c[0x0][0xb0c] ;  /* 0x0002c300ff039b82 */ /* 0x000ee20000000800 */
[----:B--2---:R-:W-:Y:S02]  /*4f80*/  @!P1 SHF.R.U32.HI R9, RZ, R0, R11 ;  /* 0x00000000ff099219 */ /* 0x004fe4000001160b */
[----:B---3--:R-:W-:Y:S02]  /*4f90*/  @!P1 ISETP.NE.AND P2, PT, R3, 0x1, PT ;  /* 0x000000010300980c */ /* 0x008fe40003f45270 */
[----:B------:R-:W-:Y:S02]  /*4fa0*/  @!P1 SEL R9, R8, R9, !P0 ;  /* 0x0000000908099207 */ /* 0x000fe40004000000 */
[----:B------:R-:W-:Y:S02]  /*4fb0*/  ELECT P0, URZ, PT ;  /* 0x0000000000ff782f */ /* 0x000fe40003800000 */
[----:B------:R-:W-:Y:S05]  /*4fc0*/  @!P1 SEL R14, R13, R14, !P2 ;  /* 0x0000000e0d0e9207 */ /* 0x000fea0005000000 */
[----:B------:R-:W-:Y:S02]  /*4fd0*/  @!P1 IMAD.IADD R0, R9, 0x1, -R14 ;  /* 0x0000000109009824 */ /* 0x000fe400078e0a0e */
[----:B------:R-:W-:Y:S02]  /*4fe0*/  @!P1 IMAD.IADD R9, R14, 0x1, -R9 ;  /* 0x000000010e099824 */ /* 0x000fe400078e0a09 */
[----:B------:R-:W-:Y:S02]  /*4ff0*/  @!P1 IMAD R13, R0, R3, R13 ;  /* 0x00000003000d9224 */ /* 0x000fe400078e020d */
[----:B------:R-:W-:Y:S01]  /*5000*/  @!P1 IMAD R8, R9, R10, R8 ;  /* 0x0000000a09089224 */ /* 0x000fe200078e0208 */
[----:B-1----:R-:W-:Y:S06]  /*5010*/  @!P4 BRA `(.L_x_95) ;  /* 0x0000002400c8c947 */ /* 0x002fec0003800000 */
.L_x_188:
[----:B------:R-:W-:Y:S01]  /*5020*/  PLOP3.LUT P5, PT, P5, P0, PT, 0xf2, 0x2f ;  /* 0x00000000002f781c */ /* 0x000fe20002fa1e72 */
[----:B------:R-:W-:Y:S01]  /*5030*/  UMOV UR18, 0x0 ;  /* 0x0000000000127882 */ /* 0x000fe20000000000 */
[----:B------:R-:W-:Y:S01]  /*5040*/  UMOV UR19, 0x10000000 ;  /* 0x1000000000137882 */ /* 0x000fe20000000000 */
[----:B------:R-:W-:Y:S01]  /*5050*/  UMOV UR12, UR36 ;  /* 0x00000024000c7c82 */ /* 0x000fe20008000000 */
[----:B------:R-:W-:Y:S09]  /*5060*/  @P3 R2UR UR36, R23 ;  /* 0x00000000172432ca */ /* 0x000ff200000e0000 */
[----:B-1----:R-:W-:Y:S01]  /*5070*/  @!P5 IADD3 R3, P0, PT, R32, 0x580, RZ ;  /* 0x000005802003d810 */ /* 0x002fe20007f1e0ff */
[----:B------:R-:W-:Y:S01]  /*5080*/  @!P5 IMAD.SHL.U32 R39, R39, 0x8, RZ ;  /* 0x000000082727d824 */ /* 0x000fe200078e00ff */
[----:B------:R-:W-:Y:S01]  /*5090*/  VOTEU.ALL UP1, P5 ;  /* 0x0000000000ff7886 */ /* 0x000fe20002820000 */
[----:B------:R-:W-:Y:S01]  /*50a0*/  @!P5 IMAD.SHL.U32 R41, R41, 0x40, RZ ;  /* 0x000000402929d824 */ /* 0x000fe200078e00ff */
[----:B------:R-:W-:Y:S01]  /*50b0*/  @!P5 R2UR UR9, R3 ;  /* 0x000000000309d2ca */ /* 0x000fe200000e0000 */
[----:B------:R-:W-:Y:S01]  /*50c0*/  @!P5 IMAD.X R0, RZ, RZ, R33, P0 ;  /* 0x000000ffff00d224 */ /* 0x000fe200000e0621 */
[----:B------:R-:W-:Y:S01]  /*50d0*/  @!P5 R2UR UR10, R39 ;  /* 0x00000000270ad2ca */ /* 0x000fe200000e0000 */
[----:B------:R-:W-:Y:S01]  /*50e0*/  @!UP1 ULEA UR15, UR16, UR13, 0xa ;  /* 0x0000000d100f9291 */ /* 0x000fe2000f8e50ff */
[----:B------:R-:W-:Y:S01]  /*50f0*/  @!P5 R2UR UR11, R41 ;  /* 0x00000000290bd2ca */ /* 0x000fe200000e0000 */
[----:B------:R-:W-:Y:S01]  /*5100*/  UIADD3 UR16, UPT, UPT, UR16, 0x1, URZ ;  /* 0x0000000110107890 */ /* 0x000fe2000fffe0ff */
[----:B------:R-:W-:Y:S01]  /*5110*/  @!P5 R2UR UR8, R0 ;  /* 0x000000000008d2ca */ /* 0x000fe200000e0000 */
[----:B------:R-:W-:Y:S01]  /*5120*/  IMAD.IADD R39, R8, 0x1, R38 ;  /* 0x0000000108277824 */ /* 0x000fe200078e0226 */
[----:B------:R-:W-:Y:S01]  /*5130*/  ISETP.NE.AND P0, PT, R29, 0x2, PT ;  /* 0x000000021d00780c */ /* 0x000fe20003f05270 */
[----:B------:R-:W-:Y:S03]  /*5140*/  IMAD.IADD R41, R13, 0x1, R40 ;  /* 0x000000010d297824 */ /* 0x000fe600078e0228 */
[----:B------:R-:W-:Y:S01]  /*5150*/  SEL R3, RZ, 0x1, P0 ;  /* 0x00000001ff037807 */ /* 0x000fe20000000000 */
[----:B------:R-:W-:Y:S01]  /*5160*/  IMAD.U32 R10, RZ, RZ, UR9 ;  /* 0x00000009ff0a7e24 */ /* 0x000fe2000f8e00ff */
[----:B------:R-:W-:Y:S01]  /*5170*/  UIADD3 UR9, UPT, UPT, UR14, 0x180, URZ ;  /* 0x000001800e097890 */ /* 0x000fe2000fffe0ff */
[----:B------:R-:W-:Y:S02]  /*5180*/  SEL R29, R29, RZ, P0 ;  /* 0x000000ff1d1d7207 */ /* 0x000fe40000000000 */
[----:B------:R-:W-:Y:S02]  /*5190*/  LOP3.LUT R28, R28, R3, RZ, 0x3c, !PT ;  /* 0x000000031c1c7212 */ /* 0x000fe400078e3cff */
[----:B------:R-:W-:Y:S01]  /*51a0*/  IMAD.U32 R11, RZ, RZ, UR8 ;  /* 0x00000008ff0b7e24 */ /* 0x000fe2000f8e00ff */
[----:B------:R-:W-:Y:S01]  /*51b0*/  @!P5 R2UR UR20, R10 ;  /* 0x000000000a14d2ca */ /* 0x000fe200000e0000 */
[----:B------:R-:W-:Y:S01]  /*51c0*/  @!UP1 UIADD3 UR8, UPT, UPT, UR15, 0x280, URZ ;  /* 0x000002800f089890 */ /* 0x000fe2000fffe0ff */
[----:B------:R-:W-:Y:S02]  /*51d0*/  VOTEU.ALL UP1, P5 ;  /* 0x0000000000ff7886 */ /* 0x000fe40002820000 */
[----:B------:R-:W-:Y:S01]  /*51e0*/  @!P5 R2UR UR21, R11 ;  /* 0x000000000b15d2ca */ /* 0x000fe200000e0000 */
[----:B------:R-:W-:Y:S11]  /*51f0*/  UPRMT UR15, UR4, 0x654, UR9 ;  /* 0x00000654040f7896 */ /* 0x000ff60008000009 */
[----:B------:R-:W-:Y:S01]  /*5200*/  @!UPT UIADD3 URZ, UPT, UPT, URZ, URZ, URZ ;  /* 0x000000fffffff290 */ /* 0x000fe2000fffe0ff */
[----:B------:R2:W-:Y:S01]  /*5210*/  @!UP1 UTMALDG.3D [UR8], [UR20], desc[UR18] ;  /* 0x00001208140095b4 */ /* 0x0005e20008011000 */
[----:B------:R2:W-:Y:S01]  /*5220*/  @!P5 SYNCS.ARRIVE.TRANS64.RED.A0TR RZ, [UR14+0x180], R21 ;  /* 0x00018015ffffd9a7 */ /* 0x0005e2000830040e */
[----:B------:R-:W-:Y:S04]  /*5230*/  UISETP.NE.AND UP1, UPT, UR16, 0x2, UPT ;  /* 0x000000021000788c */ /* 0x000fe8000bf25270 */
[----:B------:R-:W-:Y:S02]  /*5240*/  USEL UR14, URZ, 0x1, UP1 ;  /* 0x00000001ff0e7887 */ /* 0x000fe40008800000 */
[----:B------:R-:W-:Y:S02]  /*5250*/  USEL UR16, UR16, URZ, UP1 ;  /* 0x000000ff10107287 */ /* 0x000fe40008800000 */
[----:B------:R-:W-:Y:S02]  /*5260*/  UPLOP3.LUT UP1, UPT, UPT, UPT, UPT, 0x80, 0x8 ;  /* 0x000000000008789c */ /* 0x000fe40003f2f070 */
[----:B------:R-:W-:Y:S01]  /*5270*/  LOP3.LUT R30, R30, UR14, RZ, 0x3c, !PT ;  /* 0x0000000e1e1e7c12 */ /* 0x000fe2000f8e3cff */
[----:B------:R-:W-:Y:S01]  /*5280*/  SYNCS.ARRIVE.TRANS64.RED.A1T0 RZ, [UR15], RZ ;  /* 0x000000ffffff79a7 */ /* 0x000fe2000810040f */
[----:B------:R-:W-:Y:S07]  /*5290*/  @P3 BRA `(.L_x_96) ;  /* 0xfffffff400983947 */ /* 0x000fee000383ffff */
[----:B------:R-:W-:Y:S01]  /*52a0*/  UIADD3 UR13, UPT, UPT, UR13, 0x190, URZ ;  /* 0x000001900d0d7890 */ /* 0x000fe2000fffe0ff */
[----:B------:R-:W-:-:S03]  /*52b0*/  SHF.L.U32 R3, R30, 0x1f, RZ ;  /* 0x0000001f1e037819 */ /* 0x000fc600000006ff */
[----:B------:R-:W-:-:S09]  /*52c0*/  ULEA UR4, UR16, UR13, 0x3 ;  /* 0x0000000d10047291 */ /* 0x000fd2000f8e18ff */
[----:B------:R-:W1:Y:S02]  /*52d0*/  SYNCS.PHASECHK.TRANS64.TRYWAIT P0, [UR4], R3 ;  /* 0x00000003ff0075a7 */ /* 0x000e640008001104 */
[----:B-1----:R-:W-:Y:S05]  /*52e0*/  @!P0 BRA `(.L_x_97) ;  /* 0x00000024002c8947 */ /* 0x002fea0003800000 */
.L_x_190:
[----:B------:R-:W-:-:S04]  /*52f0*/  UIADD3 UR5, UPT, UPT, UR16, 0x1, URZ ;  /* 0x0000000110057890 */ /* 0x000fc8000fffe0ff */
[----:B------:R-:W-:-:S04]  /*5300*/  UISETP.NE.AND UP0, UPT, UR5, 0x2, UPT ;  /* 0x000000020500788c */ /* 0x000fc8000bf05270 */
[----:B------:R-:W-:Y:S02]  /*5310*/  USEL UR4, URZ, 0x1, UP0 ;  /* 0x00000001ff047887 */ /* 0x000fe40008000000 */
[----:B------:R-:W-:-:S04]  /*5320*/  USEL UR5, UR5, URZ, UP0 ;  /* 0x000000ff05057287 */ /* 0x000fc80008000000 */
[----:B------:R-:W-:Y:S01]  /*5330*/  ULEA UR5, UR5, UR13, 0x3 ;  /* 0x0000000d05057291 */ /* 0x000fe2000f8e18ff */
[----:B-1----:R-:W-:-:S04]  /*5340*/  LOP3.LUT R3, R30, UR4, RZ, 0x3c, !PT ;  /* 0x000000041e037c12 */ /* 0x002fc8000f8e3cff */
[----:B------:R-:W-:Y:S01]  /*5350*/  SHF.L.U32 R3, R3, 0x1f, RZ ;  /* 0x0000001f03037819 */ /* 0x000fe200000006ff */
[----:B------:R-:W-:-:S07]  /*5360*/  IMAD.U32 R0, RZ, RZ, UR5 ;  /* 0x00000005ff007e24 */ /* 0x000fce000f8e00ff */
.L_x_98:
[----:B-1----:R1:W3:Y:S02]  /*5370*/  SYNCS.PHASECHK.TRANS64.TRYWAIT P0, [R0+URZ], R3 ;  /* 0x00000003000075a7 */ /* 0x0022e400080011ff */
[----:B---3--:R-:W-:Y:S05]  /*5380*/  @!P0 NANOSLEEP.SYNCS 0x989680 ;  /* 0x009896800000895d */ /* 0x008fea0003900000 */
[----:B------:R-:W3:Y:S02]  /*5390*/  @!P0 SYNCS.PHASECHK.TRANS64 P0, [R0+URZ], R3 ;  /* 0x00000003000085a7 */ /* 0x000ee400080010ff */
[----:B--23--:R-:W-:Y:S05]  /*53a0*/  @P0 EXIT ;  /* 0x000000000000094d */ /* 0x00cfea0003800000 */
[----:B------:R-:W-:Y:S05]  /*53b0*/  BRA `(.L_x_98) ;  /* 0xfffffffc00ec7947 */ /* 0x000fea000383ffff */
.L_x_88:
[----:B------:R-:W-:-:S06]  /*53c0*/  UISETP.GE.AND UP1, UPT, UR8, 0x4, UPT ;  /* 0x000000040800788c */ /* 0x000fcc000bf26270 */
[----:B------:R-:W-:-:S13]  /*53d0*/  PLOP3.LUT P0, PT, PT, PT, UP1, 0x80, 0x8 ;  /* 0x000000000008781c */ /* 0x000fda0003f0f018 */
[----:B------:R-:W-:Y:S05]  /*53e0*/  @!P0 EXIT ;  /* 0x000000000000894d */ /* 0x000fea0003800000 */
[----:B------:R-:W-:Y:S01]  /*53f0*/  BAR.SYNC.DEFER_BLOCKING 0x6, 0xa0 ;  /* 0x0182800000007b1d */ /* 0x000fe20000010000 */
[C---:B------:R-:W-:Y:S01]  /*5400*/  IMAD.SHL.U32 R0, R52.reuse, 0x8, RZ ;  /* 0x0000000834007824 */ /* 0x040fe200078e00ff */
[----:B------:R-:W-:Y:S01]  /*5410*/  CS2R R48, SRZ ;  /* 0x0000000000307805 */ /* 0x000fe2000001ff00 */
[C---:B------:R-:W-:Y:S02]  /*5420*/  IMAD.U32 R26, R52.reuse, 0x10000, RZ ;  /* 0x00010000341a7824 */ /* 0x040fe400078e00ff */
[----:B------:R-:W-:Y:S01]  /*5430*/  IMAD.SHL.U32 R51, R52, 0x4, RZ ;  /* 0x0000000434337824 */ /* 0x000fe200078e00ff */
[----:B------:R-:W-:Y:S02]  /*5440*/  UMOV UR5, 0x400 ;  /* 0x0000040000057882 */ /* 0x000fe40000000000 */
[----:B------:R-:W1:Y:S01]  /*5450*/  LDC R45, c[0x0][0x370] ;  /* 0x0000dc00ff2d7b82 */ /* 0x000e620000000800 */
[----:B------:R-:W-:Y:S01]  /*5460*/  ULEA UR5, UR4, UR5, 0x18 ;  /* 0x0000000504057291 */ /* 0x000fe2000f8ec0ff */
[----:B------:R-:W-:Y:S01]  /*5470*/  LOP3.LUT R0, R0, 0x78, RZ, 0xc0, !PT ;  /* 0x0000007800007812 */ /* 0x000fe200078ec0ff */
[----:B------:R-:W-:Y:S01]  /*5480*/  IMAD.MOV.U32 R50, RZ, RZ, 0x1 ;  /* 0x00000001ff327424 */ /* 0x000fe200078e00ff */
[----:B------:R-:W-:Y:S01]  /*5490*/  LOP3.LUT R26, R26, 0x600000, RZ, 0xc0, !PT ;  /* 0x006000001a1a7812 */ /* 0x000fe200078ec0ff */
[----:B------:R-:W-:Y:S01]  /*54a0*/  IMAD.MOV.U32 R10, RZ, RZ, RZ ;  /* 0x000000ffff0a7224 */ /* 0x000fe200078e00ff */
[----:B------:R-:W-:Y:S01]  /*54b0*/  LOP3.LUT R51, R0, 0x180, R51, 0xf8, !PT ;  /* 0x0000018000337812 */ /* 0x000fe200078ef833 */
[----:B------:R-:W2:Y:S01]  /*54c0*/  LDCU.64 UR52, c[0x0][0x348] ;  /* 0x00006900ff3477ac */ /* 0x000ea20008000a00 */
[----:B------:R-:W4:Y:S01]  /*54d0*/  LDC R24, c[0x0][0xb0c] ;  /* 0x0002c300ff187b82 */ /* 0x000f220000000800 */
[----:B------:R-:W-:-:S02]  /*54e0*/  LOP3.LUT R52, R52, 0x60, RZ, 0xc0, !PT ;  /* 0x0000006034347812 */ /* 0x000fc400078ec0ff */
[----:B------:R-:W-:Y:S01]  /*54f0*/  SHF.L.U32 R51, R51, 0x1, RZ ;  /* 0x0000000133337819 */ /* 0x000fe200000006ff */
[----:B------:R-:W1:Y:S04]  /*5500*/  LDCU.64 UR40, c[0x0][0x888] ;  /* 0x00011100ff2877ac */ /* 0x000e680008000a00 */
[----:B------:R-:W1:Y:S01]  /*5510*/  LDC R43, c[0x0][0xb20] ;  /* 0x0002c800ff2b7b82 */ /* 0x000e620000000800 */
[----:B------:R-:W3:Y:S01]  /*5520*/  LDS R3, [UR5+0x260] ;  /* 0x00026005ff037984 */ /* 0x000ee20008000800 */
[----:B------:R-:W1:Y:S01]  /*5530*/  LDCU.64 UR42, c[0x0][0x890] ;  /* 0x00011200ff2a77ac */ /* 0x000e620008000a00 */
[----:B------:R-:W-:Y:S01]  /*5540*/  UMOV UR37, URZ ;  /* 0x000000ff00257c82 */ /* 0x000fe20008000000 */
[----:B------:R-:W-:-:S04]  /*5550*/  UMOV UR49, URZ ;  /* 0x000000ff00317c82 */ /* 0x000fc80008000000 */
[----:B------:R-:W1:Y:S01]  /*5560*/  LDC R23, c[0x0][0xb30] ;  /* 0x0002cc00ff177b82 */ /* 0x000e620000000800 */
[----:B------:R-:W-:Y:S01]  /*5570*/  UMOV UR48, URZ ;  /* 0x000000ff00307c82 */ /* 0x000fe20008000000 */
[----:B------:R-:W-:-:S06]  /*5580*/  UMOV UR47, URZ ;  /* 0x000000ff002f7c82 */ /* 0x000fcc0008000000 */
[----:B------:R-:W1:Y:S08]  /*5590*/  LDC.64 R36, c[0x0][0xb10] ;  /* 0x0002c400ff247b82 */ /* 0x000e700000000a00 */
[----:B------:R-:W1:Y:S08]  /*55a0*/  LDC.64 R18, c[0x0][0xb18] ;  /* 0x0002c600ff127b82 */ /* 0x000e700000000a00 */
[----:B------:R-:W1:Y:S08]  /*55b0*/  LDC.64 R16, c[0x0][0xb28] ;  /* 0x0002ca00ff107b82 */ /* 0x000e700000000a00 */
[----:B------:R-:W1:Y:S01]  /*55c0*/  LDC.64 R34, c[0x0][0x8b0] ;  /* 0x00022c00ff227b82 */ /* 0x000e620000000a00 */
[----:B---3--:R-:W-:-:S07]  /*55d0*/  IADD3 R26, PT, PT, R3, R26, RZ ;  /* 0x0000001a031a7210 */ /* 0x008fce0007ffe0ff */
[----:B------:R-:W3:Y:S08]  /*55e0*/  LDC.64 R32, c[0x0][0x8a8] ;  /* 0x00022a00ff207b82 */ /* 0x000ef00000000a00 */
[----:B--2-4-:R-:W1:Y:S02]  /*55f0*/  LDC R44, c[0x0][0x374] ;  /* 0x0000dd00ff2c7b82 */ /* 0x014e640000000800 */
.L_x_114:
[----:B--2---:R-:W2:Y:S01]  /*5600*/  S2UR UR46, SR_CgaCtaId ;  /* 0x00000000002e79c3 */ /* 0x004ea20000008800 */
[----:B------:R-:W-:Y:S01]  /*5610*/  UMOV UR39, 0x400 ;  /* 0x0000040000277882 */ /* 0x000fe20000000000 */
[----:B------:R-:W-:Y:S01]  /*5620*/  SHF.L.U32 R3, R48, 0x1f, RZ ;  /* 0x0000001f30037819 */ /* 0x000fe200000006ff */
[----:B--2---:R-:W-:Y:S06]  /*5630*/  ULEA UR39, UR46, UR39, 0x18 ;  /* 0x000000272e277291 */ /* 0x004fec000f8ec0ff */
[C---:B------:R-:W-:Y:S02]  /*5640*/  LEA R0, R10.reuse, UR39, 0x3 ;  /* 0x000000270a007c11 */ /* 0x040fe4000f8e18ff */
[----:B------:R-:W-:Y:S02]  /*5650*/  LEA R12, R10, UR39, 0x4 ;  /* 0x000000270a0c7c11 */ /* 0x000fe4000f8e20ff */
[----:B------:R-:W2:Y:S02]  /*5660*/  SYNCS.PHASECHK.TRANS64.TRYWAIT P0, [R0+URZ+0x1b0], R3 ;  /* 0x0001b003000075a7 */ /* 0x000ea400080011ff */
[----:B-12---:R-:W-:Y:S05]  /*5670*/  @!P0 BRA `(.L_x_99) ;  /* 0x0000002000608947 */ /* 0x006fea0003800000 */
.L_x_191:
[----:B------:R-:W-:Y:S01]  /*5680*/  ISETP.GE.AND P0, PT, R22, 0x1, PT ;  /* 0x000000011600780c */ /* 0x000fe20003f06270 */
[----:B------:R-:W4:Y:S01]  /*5690*/  LDS.128 R12, [R12+0x240] ;  /* 0x000240000c0c7984 */ /* 0x000f220000000c00 */
[----:B--2---:R-:W-:Y:S01]  /*56a0*/  VIADD R0, R0, 0x1c0 ;  /* 0x000001c000007836 */ /* 0x004fe20000000000 */
        /* <DEDUP_REMOVED lines=8> */
[----:B----4-:R-:W-:Y:S04]  /*5730*/  LOP3.LUT P6, RZ, R14, 0x1, RZ, 0xc0, !PT ;  /* 0x000000010eff7812 */ /* 0x010fe800078cc0ff */
[----:B------:R-:W-:Y:S09]  /*5740*/  P2R R53, PR, RZ, 0x40 ;  /* 0x00000040ff357803 */ /* 0x000ff20000000000 */
[----:B------:R-:W-:Y:S02]  /*5750*/  @P6 MOV R27, R12 ;  /* 0x0000000c001b6202 */ /* 0x000fe40000000f00 */
[----:B------:R-:W-:Y:S01]  /*5760*/  @P6 LOP3.LUT R25, R13, 0xffff, RZ, 0xc0, !PT ;  /* 0x0000ffff0d196812 */ /* 0x000fe200078ec0ff */
[----:B--2---:R-:W-:Y:S06]  /*5770*/  @!P0 BRA `(.L_x_100) ;  /* 0x0000000000a48947 */ /* 0x004fec0003800000 */
[----:B-1----:R-:W-:Y:S01]  /*5780*/  IMAD.HI.U32 R30, R44, R19, RZ ;  /* 0x000000132c1e7227 */ /* 0x002fe200078e00ff */
[----:B------:R-:W-:Y:S02]  /*5790*/  ISETP.NE.AND P0, PT, R18, 0x1, PT ;  /* 0x000000011200780c */ /* 0x000fe40003f05270 */
[----:B------:R-:W-:Y:S01]  /*57a0*/  ISETP.NE.AND P1, PT, R22, 0x1, PT ;  /* 0x000000011600780c */ /* 0x000fe20003f25270 */
[-C--:B------:R-:W-:Y:S01]  /*57b0*/  IMAD.HI.U32 R20, R45, R36.reuse, RZ ;  /* 0x000000242d147227 */ /* 0x080fe200078e00ff */
[----:B------:R-:W-:Y:S02]  /*57c0*/  SHF.R.U32.HI R11, RZ, R43, R30 ;  /* 0x0000002bff0b7219 */ /* 0x000fe4000001161e */
[----:B------:R-:W-:Y:S01]  /*57d0*/  ISETP.NE.AND P2, PT, R24, 0x1, PT ;  /* 0x000000011800780c */ /* 0x000fe20003f45270 */
[----:B------:R-:W-:Y:S01]  /*57e0*/  IMAD.HI.U32 R56, R25, R19, RZ ;  /* 0x0000001319387227 */ /* 0x000fe200078e00ff */
[----:B------:R-:W-:Y:S02]  /*57f0*/  SHF.R.U32.HI R20, RZ, R37, R20 ;  /* 0x00000025ff147219 */ /* 0x000fe40000011614 */
[----:B------:R-:W-:Y:S01]  /*5800*/  SEL R3, R44, R11, !P0 ;  /* 0x0000000b2c037207 */ /* 0x000fe20004000000 */
[----:B------:R-:W-:Y:S01]  /*5810*/  IMAD.HI.U32 R54, R27, R36, RZ ;  /* 0x000000241b367227 */ /* 0x000fe200078e00ff */
[----:B------:R-:W-:Y:S03]  /*5820*/  SEL R7, R45, R20, !P2 ;  /* 0x000000142d077207 */ /* 0x000fe60005000000 */
[-C--:B------:R-:W-:Y:S01]  /*5830*/  IMAD.HI.U32 R20, R3, R16.reuse, RZ ;  /* 0x0000001003147227 */ /* 0x080fe200078e00ff */
[----:B------:R-:W-:Y:S03]  /*5840*/  SHF.R.U32.HI R54, RZ, R37, R54 ;  /* 0x00000025ff367219 */ /* 0x000fe60000011636 */
[----:B------:R-:W-:Y:S01]  /*5850*/  IMAD.HI.U32 R30, R7, R16, RZ ;  /* 0x00000010071e7227 */ /* 0x000fe200078e00ff */
[----:B------:R-:W-:Y:S02]  /*5860*/  @P1 SHF.R.U32.HI R3, RZ, R17, R20 ;  /* 0x00000011ff031219 */ /* 0x000fe40000011614 */
[----:B------:R-:W-:Y:S02]  /*5870*/  SHF.R.U32.HI R20, RZ, R43, R56 ;  /* 0x0000002bff147219 */ /* 0x000fe40000011638 */
[----:B------:R-:W-:Y:S01]  /*5880*/  @P1 SHF.R.U32.HI R7, RZ, R17, R30 ;  /* 0x00000011ff071219 */ /* 0x000fe2000001161e */
[C---:B------:R-:W-:Y:S01]  /*5890*/  IMAD R2, R22.reuse, R3, RZ ;  /* 0x0000000316027224 */ /* 0x040fe200078e02ff */
[----:B------:R-:W-:Y:S02]  /*58a0*/  SEL R5, R25, R20, !P0 ;  /* 0x0000001419057207 */ /* 0x000fe40004000000 */
[----:B------:R-:W-:Y:S01]  /*58b0*/  SEL R3, R27, R54, !P2 ;  /* 0x000000361b037207 */ /* 0x000fe20005000000 */
[----:B------:R-:W-:Y:S01]  /*58c0*/  IMAD R4, R22, R7, RZ ;  /* 0x0000000716047224 */ /* 0x000fe200078e02ff */
[C---:B------:R-:W-:Y:S01]  /*58d0*/  ISETP.GE.AND P0, PT, R5.reuse, R2, PT ;  /* 0x000000020500720c */ /* 0x040fe20003f06270 */
[----:B------:R-:W-:Y:S03]  /*58e0*/  IMAD.HI.U32 R6, R5, R16, RZ ;  /* 0x0000001005067227 */ /* 0x000fe600078e00ff */
[----:B------:R-:W-:Y:S01]  /*58f0*/  ISETP.GE.OR P0, PT, R3, R4, P0 ;  /* 0x000000040300720c */ /* 0x000fe20000706670 */
[----:B------:R-:W-:Y:S01]  /*5900*/  IMAD.MOV R4, RZ, RZ, -R3 ;  /* 0x000000ffff047224 */ /* 0x000fe200078e0a03 */
[-C--:B------:R-:W-:Y:S03]  /*5910*/  SHF.R.U32.HI R6, RZ, R17.reuse, R6 ;  /* 0x00000011ff067219 */ /* 0x080fe60000011606 */
[----:B------:R-:W-:Y:S01]  /*5920*/  IMAD R27, R24, R4, R27 ;  /* 0x00000004181b7224 */ /* 0x000fe200078e021b */
[----:B------:R-:W-:Y:S05]  /*5930*/  SEL R9, R5, R6, !P1 ;  /* 0x0000000605097207 */ /* 0x000fea0004800000 */
[----:B------:R-:W-:Y:S02]  /*5940*/  IMAD.MOV R6, RZ, RZ, -R9 ;  /* 0x000000ffff067224 */ /* 0x000fe400078e0a09 */
[C---:B------:R-:W-:Y:S04]  /*5950*/  @!P0 IMAD.HI.U32 R2, R3.reuse, R16, RZ ;  /* 0x0000001003028227 */ /* 0x040fe800078e00ff */
[----:B------:R-:W-:Y:S01]  /*5960*/  IMAD R6, R22, R6, R5 ;  /* 0x0000000616067224 */ /* 0x000fe200078e0205 */
[----:B------:R-:W-:Y:S04]  /*5970*/  @!P0 SHF.R.U32.HI R2, RZ, R17, R2 ;  /* 0x00000011ff028219 */ /* 0x000fe80000011602 */
[----:B------:R-:W-:Y:S02]  /*5980*/  @!P0 SEL R0, R3, R2, !P1 ;  /* 0x0000000203008207 */ /* 0x000fe40004800000 */
[----:B------:R-:W-:Y:S02]  /*5990*/  IADD3 R2, PT, PT, -R5, RZ, RZ ;  /* 0x000000ff05027210 */ /* 0x000fe40007ffe1ff */
[----:B------:R-:W-:Y:S01]  /*59a0*/  @!P0 IADD3 R8, PT, PT, R9, -R0, RZ ;  /* 0x8000000009088210 */ /* 0x000fe20007ffe0ff */
[----:B------:R-:W-:Y:S02]  /*59b0*/  @!P0 IMAD R0, R7, R6, R0 ;  /* 0x0000000607008224 */ /* 0x000fe400078e0200 */
[----:B------:R-:W-:Y:S02]  /*59c0*/  IMAD R25, R18, R2, R25 ;  /* 0x0000000212197224 */ /* 0x000fe400078e0219 */
[----:B------:R-:W-:Y:S02]  /*59d0*/  @!P0 IMAD R5, R8, R22, R3 ;  /* 0x0000001608058224 */ /* 0x000fe400078e0203 */
[----:B------:R-:W-:Y:S04]  /*59e0*/  @!P0 IMAD.MOV.U32 R3, RZ, RZ, R0 ;  /* 0x000000ffff038224 */ /* 0x000fe800078e0000 */
[----:B------:R-:W-:Y:S02]  /*59f0*/  IMAD R27, R3, R24, R27 ;  /* 0x00000018031b7224 */ /* 0x000fe400078e021b */
[----:B------:R-:W-:Y:S07]  /*5a00*/  IMAD R25, R5, R18, R25 ;  /* 0x0000001205197224 */ /* 0x000fee00078e0219 */
.L_x_100:
[----:B------:R-:W-:Y:S01]  /*5a10*/  ULEA.HI UR5, UR37, UR37, URZ, 0x1 ;  /* 0x0000002525057291 */ /* 0x000fe2000f8f08ff */
[----:B-1----:R-:W-:Y:S01]  /*5a20*/  ISETP.NE.U32.AND P1, PT, R34, RZ, PT ;  /* 0x000000ff2200720c */ /* 0x002fe20003f25070 */
[----:B------:R-:W-:Y:S02]  /*5a30*/  UISETP.NE.U32.AND UP2, UPT, UR42, URZ, UPT ;  /* 0x000000ff2a00728c */ /* 0x000fe4000bf45070 */
[----:B------:R-:W-:Y:S01]  /*5a40*/  USHF.L.U32 UR4, UR5, 0x2, URZ ;  /* 0x0000000205047899 */ /* 0x000fe200080006ff */
[----:B------:R-:W-:Y:S01]  /*5a50*/  ISETP.NE.AND.EX P1, PT, R35, RZ, PT, P1 ;  /* 0x000000ff2300720c */ /* 0x000fe20003f25310 */
[----:B------:R-:W-:Y:S02]  /*5a60*/  UISETP.NE.AND.EX UP2, UPT, UR43, URZ, UPT, UP2 ;  /* 0x000000ff2b00728c */ /* 0x000fe4000bf45320 */
[----:B------:R-:W-:Y:S02]  /*5a70*/  ULOP3.LUT UR5, UR5, 0xffe, URZ, 0xc0, !UPT ;  /* 0x00000ffe05057892 */ /* 0x000fe4000f8ec0ff */
[----:B------:R-:W-:Y:S02]  /*5a80*/  UISETP.NE.AND UP0, UPT, UR50, URZ, UPT ;  /* 0x000000ff3200728c */ /* 0x000fe4000bf05270 */
[----:B------:R-:W-:Y:S02]  /*5a90*/  ULOP3.LUT UR4, UR4, 0xfffffff8, URZ, 0xc0, !UPT ;  /* 0xfffffff804047892 */ /* 0x000fe4000f8ec0ff */
[----:B------:R-:W-:Y:S02]  /*5aa0*/  UIADD3 UR5, UPT, UPT, -UR5, UR37, URZ ;  /* 0x0000002505057290 */ /* 0x000fe4000fffe1ff */
[----:B------:R-:W-:Y:S02]  /*5ab0*/  PLOP3.LUT P2, PT, PT, PT, UP0, 0x80, 0x8 ;  /* 0x000000000008781c */ /* 0x000fe40003f4f008 */
[----:B------:R-:W-:Y:S02]  /*5ac0*/  VIADD R3, R26, UR4 ;  /* 0x000000041a037c36 */ /* 0x000fe40008000000 */
[----:B------:R-:W-:Y:S01]  /*5ad0*/  IMAD.U32 R0, RZ, RZ, UR5 ;  /* 0x00000005ff007e24 */ /* 0x000fe2000f8e00ff */
[----:B------:R-:W-:Y:S08]  /*5ae0*/  BRA.U !UP2, `(.L_x_101) ;  /* 0x000000010a387547 */ /* 0x000ff0000b800000 */
[----:B------:R-:W-:Y:S01]  /*5af0*/  UISETP.NE.U32.AND UP0, UPT, UR40, URZ, UPT ;  /* 0x000000ff2800728c */ /* 0x000fe2000bf05070 */
[----:B------:R-:W-:Y:S03]  /*5b00*/  HFMA2 R42, -RZ, RZ, 0, 5.9604644775390625e-08 ;  /* 0x00000001ff2a7431 */ /* 0x000fe600000001ff */
[----:B------:R-:W-:Y:S06]  /*5b10*/  UISETP.NE.AND.EX UP0, UPT, UR41, URZ, UPT, UP0 ;  /* 0x000000ff2900728c */ /* 0x000fec000bf05300 */
[----:B------:R-:W-:Y:S05]  /*5b20*/  PLOP3.LUT P0, PT, PT, PT, UP0, 0x80, 0x8 ;  /* 0x000000000008781c */ /* 0x000fea0003f0f008 */
[----:B------:R-:W1:Y:S01]  /*5b30*/  @UP0 LDCU.64 UR6, c[0x0][0x888] ;  /* 0x00011100ff0607ac */ /* 0x000e620008000a00 */
[----:B------:R-:W-:Y:S04]  /*5b40*/  @UP0 UIMAD UR4, UR36, UR42, URZ ;  /* 0x0000002a240402a4 */ /* 0x000fe8000f8e02ff */
[----:B-1----:R-:W-:Y:S06]  /*5b50*/  @UP0 UIMAD.WIDE UR6, UR4, 0x4, UR6 ;  /* 0x00000004040608a5 */ /* 0x002fec000f8e0206 */
[----:B------:R-:W-:Y:S02]  /*5b60*/  IMAD.U32 R4, RZ, RZ, UR6 ;  /* 0x00000006ff047e24 */ /* 0x000fe4000f8e00ff */
[----:B------:R-:W-:Y:S05]  /*5b70*/  IMAD.U32 R5, RZ, RZ, UR7 ;  /* 0x00000007ff057e24 */ /* 0x000fea000f8e00ff */
[----:B------:R-:W2:Y:S02]  /*5b80*/  @P0 LDG.E R2, desc[UR44][R4.64] ;  /* 0x0000002c04020981 */ /* 0x000ea4000c1e1900 */
[----:B--2---:R-:W-:Y:S01]  /*5b90*/  @P0 R2UR UR38, R2 ;  /* 0x00000000022602ca */ /* 0x004fe200000e0000 */
[----:B------:R-:W-:Y:S05]  /*5ba0*/  IMAD.MOV.U32 R2, RZ, RZ, 0x1 ;  /* 0x00000001ff027424 */ /* 0x000fea00078e00ff */
[----:B------:R-:W-:Y:S08]  /*5bb0*/  @!P0 PRMT R42, R2, 0x7610, R42 ;  /* 0x00007610022a8816 */ /* 0x000ff0000000002a */
[----:B------:R-:W1:Y:S02]  /*5bc0*/  @!UP0 LDCU UR38, c[0x0][0x880] ;  /* 0x00011000ff2687ac */ /* 0x000e640008000800 */
.L_x_101:
[----:B------:R-:W-:Y:S05]  /*5bd0*/  @!P1 BRA `(.L_x_102) ;  /* 0x0000000000209947 */ /* 0x000fea0003800000 */
[----:B---3--:R-:W-:Y:S04]  /*5be0*/  ISETP.NE.U32.AND P0, PT, R32, RZ, PT ;  /* 0x000000ff2000720c */ /* 0x008fe80003f05070 */
[----:B------:R-:W-:Y:S11]  /*5bf0*/  ISETP.NE.AND.EX P0, PT, R33, RZ, PT, P0 ;  /* 0x000000ff2100720c */ /* 0x000ff60003f05300 */
[----:B------:R-:W-:Y:S02]  /*5c00*/  @!UPT UIADD3 URZ, UPT, UPT, URZ, URZ, URZ ;  /* 0x000000fffffff290 */ /* 0x000fe4000fffe0ff */
[----:B------:R-:W2:Y:S01]  /*5c10*/  @P0 LDC.64 R4, c[0x0][0x8a8] ;  /* 0x00022a00ff040b82 */ /* 0x000ea20000000a00 */
[----:B------:R-:W-:Y:S04]  /*5c20*/  @P0 IMAD R2, R34, UR36, RZ ;  /* 0x0000002422020c24 */ /* 0x000fe8000f8e02ff */
[----:B--2---:R-:W-:Y:S05]  /*5c30*/  @P0 IMAD.WIDE R4, R2, 0x4, R4 ;  /* 0x0000000402040825 */ /* 0x004fea00078e0204 */
[----:B-----5:R2:W5:Y:S02]  /*5c40*/  @P0 LDG.E R28, desc[UR44][R4.64] ;  /* 0x0000002c041c0981 */ /* 0x020564000c1e1900 */
[----:B--2---:R-:W4:Y:S02]  /*5c50*/  @!P0 LDC R28, c[0x0][0x8a0] ;  /* 0x00022800ff1c8b82 */ /* 0x004f240000000800 */
.L_x_102:
[----:B------:R-:W2:Y:S01]  /*5c60*/  LDC.64 R8, c[0x0][0xb10] ;  /* 0x0002c400ff087b82 */ /* 0x000ea20000000a00 */
[----:B------:R-:W-:Y:S01]  /*5c70*/  UISETP.NE.AND UP4, UPT, UR50, URZ, UPT ;  /* 0x000000ff3200728c */ /* 0x000fe2000bf85270 */
[----:B-1----:R-:W-:Y:S01]  /*5c80*/  @P2 FSETP.NEU.AND P1, PT, RZ, UR38, PT ;  /* 0x00000026ff002c0b */ /* 0x002fe2000bf2d000 */
[----:B------:R-:W-:Y:S01]  /*5c90*/  UPLOP3.LUT UP0, UPT, UPT, UPT, UPT, 0x40, 0x4 ;  /* 0x000000000004789c */ /* 0x000fe20003f0e870 */
[----:B------:R-:W-:Y:S01]  /*5ca0*/  @P2 LOP3.LUT P0, RZ, R42, 0xff, RZ, 0xc0, !PT ;  /* 0x000000ff2aff2812 */ /* 0x000fe2000780c0ff */
[----:B------:R-:W-:Y:S03]  /*5cb0*/  ULEA UR55, UR37, UR39, 0x3 ;  /* 0x0000002725377291 */ /* 0x000fe6000f8e18ff */
[----:B------:R-:W1:Y:S01]  /*5cc0*/  LDC.64 R6, c[0x0][0xb18] ;  /* 0x0002c600ff067b82 */ /* 0x000e620000000a00 */
[----:B------:R-:W-:Y:S01]  /*5cd0*/  LOP3.LUT R11, R50, 0x1, RZ, 0x3c, !PT ;  /* 0x00000001320b7812 */ /* 0x000fe200078e3cff */
[----:B------:R-:W-:Y:S01]  /*5ce0*/  USHF.L.U32 UR51, UR49, 0xa, URZ ;  /* 0x0000000a31337899 */ /* 0x000fe200080006ff */
[----:B------:R-:W-:Y:S01]  /*5cf0*/  SHF.L.U32 R20, R49, 0x1f, RZ ;  /* 0x0000001f31147819 */ /* 0x000fe200000006ff */
[----:B------:R-:W-:Y:S01]  /*5d00*/  IMAD R29, R0, 0x100000, R3 ;  /* 0x00100000001d7824 */ /* 0x000fe200078e0203 */
[----:B------:R-:W-:Y:S01]  /*5d10*/  @P6 SHF.R.U32.HI R47, RZ, 0x10, R13 ;  /* 0x00000010ff2f6819 */ /* 0x000fe2000001160d */
[----:B------:R-:W3:Y:S01]  /*5d20*/  @UP4 LDCU.64 UR4, c[0x0][0x888] ;  /* 0x00011100ff0447ac */ /* 0x000ee20008000a00 */
[----:B------:R-:W-:Y:S01]  /*5d30*/  VIADD R56, R10, 0x1 ;  /* 0x000000010a387836 */ /* 0x000fe20000000000 */
[----:B------:R-:W-:Y:S01]  /*5d40*/  CS2R R30, SRZ ;  /* 0x00000000001e7805 */ /* 0x000fe2000001ff00 */
[----:B------:R-:W-:Y:S01]  /*5d50*/  IMAD.U32 R12, RZ, RZ, UR51 ;  /* 0x00000033ff0c7e24 */ /* 0x000fe2000f8e00ff */
[----:B------:R-:W-:Y:S01]  /*5d60*/  @UP4 UPLOP3.LUT UP0, UPT, UPT, UPT, UP2, 0x80, 0x8 ;  /* 0x000000000008489c */ /* 0x000fe20003f0f020 */
[----:B------:R-:W-:Y:S03]  /*5d70*/  @P2 VOTEU.ANY UP1, P1 ;  /* 0x0000000000ff2886 */ /* 0x000fe60000820100 */
[----:B------:R-:W-:Y:S01]  /*5d80*/  IADD3 R55, PT, PT, R12, UR39, R51 ;  /* 0x000000270c377c10 */ /* 0x000fe2000fffe033 */
[----:B---3--:R-:W-:Y:S02]  /*5d90*/  @UP4 UISETP.NE.U32.AND UP3, UPT, UR4, URZ, UPT ;  /* 0x000000ff0400428c */ /* 0x008fe4000bf65070 */
[----:B------:R-:W-:Y:S02]  /*5da0*/  @UP4 USEL UR4, URZ, 0xffffffff, UP1 ;  /* 0xffffffffff044887 */ /* 0x000fe40008800000 */
[----:B------:R-:W-:Y:S01]  /*5db0*/  @UP4 UISETP.NE.AND.EX UP3, UPT, UR5, URZ, UPT, UP3 ;  /* 0x000000ff0500428c */ /* 0x000fe2000bf65330 */
[----:B------:R-:W-:Y:S01]  /*5dc0*/  @P2 VOTEU.ANY UP1, P0 ;  /* 0x0000000000ff2886 */ /* 0x000fe20000020100 */
[----:B------:R-:W-:Y:S02]  /*5dd0*/  ISETP.NE.AND P0, PT, R23, 0x1, PT ;  /* 0x000000011700780c */ /* 0x000fe40003f05270 */
[----:B------:R-:W-:Y:S04]  /*5de0*/  @UP4 USEL UR5, URZ, 0xffffffff, UP3 ;  /* 0xffffffffff054887 */ /* 0x000fe80009800000 */
[----:B------:R-:W-:Y:S04]  /*5df0*/  @UP0 USEL UR4, UR5, UR4, !UP1 ;  /* 0x0000000405040287 */ /* 0x000fe8000c800000 */
[----:B------:R-:W-:Y:S03]  /*5e00*/  @UP4 ULOP3.LUT UR4, UR4, 0x1, URZ, 0xc0, !UPT ;  /* 0x0000000104044892 */ /* 0x000fe6000f8ec0ff */
[----:B------:R-:W3:Y:S01]  /*5e10*/  @!P0 LDC R2, c[0x0][0xb20] ;  /* 0x0002c800ff028b82 */ /* 0x000ee20000000800 */
[----:B------:R-:W-:Y:S01]  /*5e20*/  UISETP.NE.U32.OR UP0, UPT, UR4, 0x1, !UP4 ;  /* 0x000000010400788c */ /* 0x000fe2000e705470 */
[----:B--2---:R-:W-:Y:S01]  /*5e30*/  @!P0 IMAD.HI.U32 R8, R27, R8, RZ ;  /* 0x000000081b088227 */ /* 0x004fe200078e00ff */
[----:B------:R-:W-:Y:S05]  /*5e40*/  ULEA UR4, UR49, UR39, 0x3 ;  /* 0x0000002731047291 */ /* 0x000fea000f8e18ff */
[----:B------:R-:W2:Y:S01]  /*5e50*/  @!P0 LDC R4, c[0x0][0xb0c] ;  /* 0x0002c300ff048b82 */ /* 0x000ea20000000800 */
[----:B-1----:R-:W-:Y:S01]  /*5e60*/  @!P0 ISETP.NE.AND P1, PT, R6, 0x1, PT ;  /* 0x000000010600880c */ /* 0x002fe20003f25270 */
[----:B------:R-:W-:Y:S01]  /*5e70*/  @!P0 IMAD.HI.U32 R7, R25, R7, RZ ;  /* 0x0000000719078227 */ /* 0x000fe200078e00ff */
[----:B------:R-:W-:Y:S01]  /*5e80*/  PLOP3.LUT P5, PT, PT, PT, UP0, 0x80, 0x8 ;  /* 0x000000000008781c */ /* 0x000fe20003faf008 */
[----:B------:R-:W-:Y:S01]  /*5e90*/  UP2UR UR54, UPR, URZ, 0x1 ;  /* 0x00000001ff367883 */ /* 0x000fe20008000000 */
[----:B------:R-:W-:Y:S02]  /*5ea0*/  @!P0 SHF.R.U32.HI R8, RZ, R9, R8 ;  /* 0x00000009ff088219 */ /* 0x000fe40000011608 */
[----:B------:R-:W-:Y:S09]  /*5eb0*/  P2R R54, PR, RZ, 0x20 ;  /* 0x00000020ff367803 */ /* 0x000ff20000000000 */
[----:B------:R-:W-:Y:S04]  /*5ec0*/  @P5 SHF.L.U32 R21, R11, 0x1f, RZ ;  /* 0x0000001f0b155819 */ /* 0x000fe800000006ff */
[----:B------:R-:W1:Y:S01]  /*5ed0*/  @P5 SYNCS.PHASECHK.TRANS64.TRYWAIT P4, [UR4+0x180], R21 ;  /* 0x00018015ff0055a7 */ /* 0x000e620008081104 */
[----:B---3--:R-:W-:Y:S02]  /*5ee0*/  @!P0 SHF.R.U32.HI R2, RZ, R2, R7 ;  /* 0x00000002ff028219 */ /* 0x008fe40000011607 */
[----:B--2---:R-:W-:Y:S02]  /*5ef0*/  @!P0 ISETP.NE.AND P2, PT, R4, 0x1, PT ;  /* 0x000000010400880c */ /* 0x004fe40003f45270 */
[----:B------:R-:W-:Y:S02]  /*5f00*/  @!P0 SEL R5, R25, R2, !P1 ;  /* 0x0000000219058207 */ /* 0x000fe40004800000 */
[----:B------:R-:W-:Y:S02]  /*5f10*/  @!P0 SEL R8, R27, R8, !P2 ;  /* 0x000000081b088207 */ /* 0x000fe40005000000 */
[----:B------:R-:W-:Y:S03]  /*5f20*/  PLOP3.LUT P1, PT, PT, PT, PT, 0x8, 0x80 ;  /* 0x000000000080781c */ /* 0x000fe60003f2e170 */
[----:B------:R-:W-:Y:S02]  /*5f30*/  @!P0 IMAD.IADD R2, R5, 0x1, -R8 ;  /* 0x0000000105028824 */ /* 0x000fe400078e0a08 */
[----:B------:R-:W-:Y:S01]  /*5f40*/  @!P0 IMAD.IADD R5, R8, 0x1, -R5 ;  /* 0x0000000108058824 */ /* 0x000fe200078e0a05 */
[----:B------:R2:W3:Y:S01]  /*5f50*/  SYNCS.PHASECHK.TRANS64.TRYWAIT P3, [UR55+0x1d0], R20 ;  /* 0x0001d014ff0075a7 */ /* 0x0004e20008061137 */
[----:B------:R-:W-:Y:S02]  /*5f60*/  @!P0 IMAD R27, R2, R4, R27 ;  /* 0x00000004021b8224 */ /* 0x000fe400078e021b */
[----:B------:R-:W-:Y:S01]  /*5f70*/  @!P0 IMAD R25, R5, R6, R25 ;  /* 0x0000000605198224 */ /* 0x000fe200078e0219 */
[----:B-1----:R-:W-:Y:S01]  /*5f80*/  @P5 PLOP3.LUT P1, PT, P4, PT, PT, 0x8, 0x80 ;  /* 0x000000000080581c */ /* 0x002fe2000272e170 */
[----:B------:R-:W-:Y:S01]  /*5f90*/  @!UPT UIADD3 URZ, UPT, UPT, URZ, URZ, URZ ;  /* 0x000000fffffff290 */ /* 0x000fe2000fffe0ff */
[----:B--2---:R-:W-:Y:S11]  /*5fa0*/  BRA.U !UP0, `(.L_x_103) ;  /* 0x0000000108507547 */ /* 0x004ff6000b800000 */
[----:B------:R-:W-:Y:S02]  /*5fb0*/  FSETP.NEU.AND P2, PT, RZ, UR38, PT ;  /* 0x00000026ff007c0b */ /* 0x000fe4000bf4d000 */
[----:B------:R-:W-:Y:S01]  /*5fc0*/  LOP3.LUT P0, RZ, R42, 0xff, RZ, 0xc0, !PT ;  /* 0x000000ff2aff7812 */ /* 0x000fe2000780c0ff */
[----:B------:R-:W-:Y:S01]  /*5fd0*/  @!UPT UIADD3 URZ, UPT, UPT, URZ, URZ, URZ ;  /* 0x000000fffffff290 */ /* 0x000fe2000fffe0ff */
[----:B------:R-:W-:Y:S11]  /*5fe0*/  @!P1 BRA `(.L_x_104) ;  /* 0x00000000000c9947 */ /* 0x000ff60003800000 */
[----:B------:R-:W-:Y:S04]  /*5ff0*/  SHF.L.U32 R11, R11, 0x1f, RZ ;  /* 0x0000001f0b0b7819 */ /* 0x000fe800000006ff */
[----:B------:R-:W1:Y:S02]  /*6000*/  SYNCS.PHASECHK.TRANS64.TRYWAIT P1, [UR4+0x180], R11 ;  /* 0x0001800bff0075a7 */ /* 0x000e640008021104 */
[----:B-1----:R-:W-:Y:S05]  /*6010*/  @!P1 BRA `(.L_x_105) ;  /* 0x00000018000c9947 */ /* 0x002fea0003800000 */
.L_x_104:
[----:B------:R-:W-:Y:S01]  /*6020*/  UISETP.NE.U32.AND UP0, UPT, UR40, URZ, UPT ;  /* 0x000000ff2800728c */ /* 0x000fe2000bf05070 */
[----:B------:R-:W-:Y:S01]  /*6030*/  HFMA2 R30, -RZ, RZ, 0, 0 ;  /* 0x00000000ff1e7431 */ /* 0x000fe200000001ff */
[----:B------:R-:W-:Y:S01]  /*6040*/  VOTEU.ANY UP1, P2 ;  /* 0x0000000000ff7886 */ /* 0x000fe20001020100 */
[----:B------:R-:W-:Y:S02]  /*6050*/  USEL UR4, URZ, 0xffffffff, UP1 ;  /* 0xffffffffff047887 */ /* 0x000fe40008800000 */
[----:B------:R-:W-:Y:S04]  /*6060*/  UISETP.NE.AND.EX UP0, UPT, UR41, URZ, UPT, UP0 ;  /* 0x000000ff2900728c */ /* 0x000fe8000bf05300 */
[----:B------:R-:W-:Y:S03]  /*6070*/  USEL UR5, URZ, 0xffffffff, UP0 ;  /* 0xffffffffff057887 */ /* 0x000fe60008000000 */
[----:B------:R-:W-:Y:S01]  /*6080*/  VOTEU.ANY UP0, P0 ;  /* 0x0000000000ff7886 */ /* 0x000fe20000000100 */
[----:B------:R-:W-:Y:S04]  /*6090*/  @UP2 USEL UR4, UR5, UR4, !UP0 ;  /* 0x0000000405042287 */ /* 0x000fe8000c000000 */
[----:B------:R-:W-:Y:S04]  /*60a0*/  ULOP3.LUT UR4, UR4, 0x1, URZ, 0xc0, !UPT ;  /* 0x0000000104047892 */ /* 0x000fe8000f8ec0ff */
[----:B------:R-:W-:Y:S06]  /*60b0*/  UISETP.NE.U32.AND UP0, UPT, UR4, 0x1, UPT ;  /* 0x000000010400788c */ /* 0x000fec000bf05070 */
[----:B------:R-:W-:Y:S11]  /*60c0*/  PLOP3.LUT P0, PT, PT, PT, UP0, 0x80, 0x8 ;  /* 0x000000000008781c */ /* 0x000ff60003f0f008 */
[----:B------:R-:W-:Y:S02]  /*60d0*/  @!UPT UIADD3 URZ, UPT, UPT, URZ, URZ, URZ ;  /* 0x000000fffffff290 */ /* 0x000fe4000fffe0ff */
[----:B------:R2:W1:Y:S02]  /*60e0*/  @P0 LDSM.16.M88.2 R30, [R55+0x280] ;  /* 0x00028000371e083b */ /* 0x0004640000000100 */
.L_x_103:
[----:B------:R-:W-:Y:S04]  /*60f0*/  SHF.R.U32.HI R3, RZ, 0x15, R29 ;  /* 0x00000015ff037819 */ /* 0x000fe8000001161d */
[----:B------:R-:W-:Y:S01]  /*6100*/  LOP3.LUT P0, RZ, R3, 0x3, R46, 0x48, !PT ;  /* 0x0000000303ff7812 */ /* 0x000fe2000780482e */
[----:B------:R-:W-:Y:S01]  /*6110*/  @!UPT UIADD3 URZ, UPT, UPT, URZ, URZ, URZ ;  /* 0x000000fffffff290 */ /* 0x000fe2000fffe0ff */
[----:B---3--:R-:W-:Y:S11]  /*6120*/  @P3 BRA `(.L_x_106) ;  /* 0x0000000000083947 */ /* 0x008ff60003800000 */
[----:B------:R-:W3:Y:S02]  /*6130*/  SYNCS.PHASECHK.TRANS64.TRYWAIT P1, [UR55+0x1d0], R20 ;  /* 0x0001d014ff0075a7 */ /* 0x000ee40008021137 */
[----:B---3--:R-:W-:Y:S05]  /*6140*/  @!P1 BRA `(.L_x_107) ;  /* 0x0000001400d89947 */ /* 0x008fea0003800000 */
.L_x_106:
[----:B------:R-:W-:Y:S05]  /*6150*/  @!P0 BRA `(.L_x_108) ;  /* 0x0000000000408947 */ /* 0x000fea0003800000 */
[----:B------:R-:W2:Y:S01]  /*6160*/  LDCU.64 UR8, c[0x4][0x68] ;  /* 0x01000d00ff0877ac */ /* 0x000ea20008000a00 */
[----:B---3--:R-:W-:Y:S01]  /*6170*/  MOV R3, 0x0 ;  /* 0x0000000000037802 */ /* 0x008fe20000000f00 */
[----:B------:R-:W-:Y:S02]  /*6180*/  HFMA2 R12, -RZ, RZ, 0, 5.9604644775390625e-08 ;  /* 0x00000001ff0c7431 */ /* 0x000fe400000001ff */
[----:B------:R-:W-:Y:S02]  /*6190*/  IMAD.MOV.U32 R8, RZ, RZ, 0x192 ;  /* 0x00000192ff087424 */ /* 0x000fe400078e00ff */
[----:B------:R-:W-:Y:S01]  /*61a0*/  IMAD.MOV.U32 R13, RZ, RZ, RZ ;  /* 0x000000ffff0d7224 */ /* 0x000fe200078e00ff */
[----:B------:R-:W3:Y:S01]  /*61b0*/  LDCU.64 UR6, c[0x4][0x70] ;  /* 0x01000e00ff0677ac */ /* 0x000ee20008000a00 */
[----:B------:R-:W4:Y:S01]  /*61c0*/  LDC.64 R2, c[0x4][R3] ;  /* 0x0100000003027b82 */ /* 0x000f220000000a00 */
[----:B------:R-:W1:Y:S01]  /*61d0*/  LDCU.64 UR4, c[0x4][0x8] ;  /* 0x01000100ff0477ac */ /* 0x000e620008000a00 */
[----:B--2---:R-:W-:Y:S01]  /*61e0*/  MOV R5, UR9 ;  /* 0x0000000900057c02 */ /* 0x004fe20008000f00 */
[----:B------:R-:W-:Y:S01]  /*61f0*/  IMAD.U32 R4, RZ, RZ, UR8 ;  /* 0x00000008ff047e24 */ /* 0x000fe2000f8e00ff */
[----:B---3--:R-:W-:Y:S01]  /*6200*/  MOV R7, UR7 ;  /* 0x0000000700077c02 */ /* 0x008fe20008000f00 */
[----:B------:R-:W-:Y:S01]  /*6210*/  IMAD.U32 R6, RZ, RZ, UR6 ;  /* 0x00000006ff067e24 */ /* 0x000fe2000f8e00ff */
[----:B-1----:R-:W-:Y:S01]  /*6220*/  MOV R11, UR5 ;  /* 0x00000005000b7c02 */ /* 0x002fe20008000f00 */
[----:B------:R-:W-:Y:S02]  /*6230*/  IMAD.U32 R10, RZ, RZ, UR4 ;  /* 0x00000004ff0a7e24 */ /* 0x000fe4000f8e00ff */
[----:B------:R-:W-:Y:S07]  /*6240*/  LEPC R20, `(.L_x_108) ;  /* 0x000000001014794e */ /* 0x000fee0000000000 */
[----:B----45:R-:W-:Y:S05]  /*6250*/  CALL.ABS.NOINC R2 ;  /* 0x0000000002007343 */ /* 0x030fea0003c00000 */
.L_x_108:
[----:B------:R-:W-:Y:S01]  /*6260*/  ISETP.NE.AND P0, PT, R52, RZ, PT ;  /* 0x000000ff3400720c */ /* 0x000fe20003f05270 */
[----:B------:R-:W-:Y:S05]  /*6270*/  WARPSYNC.ALL ;  /* 0x0000000000007948 */ /* 0x000fea0003800000 */
[----:B------:R-:W-:Y:S01]  /*6280*/  R2UR UR4, R29 ;  /* 0x000000001d0472ca */ /* 0x000fe200000e0000 */
[----:B------:R-:W-:Y:S01]  /*6290*/  UIADD3 UR5, UPT, UPT, UR55, 0x1f0, URZ ;  /* 0x000001f037057890 */ /* 0x000fe2000fffe0ff */
[C---:B-1----:R-:W-:Y:S01]  /*62a0*/  SHF.L.U32 R5, R30.reuse, 0x10, RZ ;  /* 0x000000101e057819 */ /* 0x042fe200000006ff */
[----:B------:R-:W-:Y:S01]  /*62b0*/  UIADD3 UR8, UPT, UPT, UR49, 0x1, URZ ;  /* 0x0000000131087890 */ /* 0x000fe2000fffe0ff */
[----:B------:R-:W-:Y:S01]  /*62c0*/  LOP3.LUT R7, R30, 0xffff0000, RZ, 0xc0, !PT ;  /* 0xffff00001e077812 */ /* 0x000fe200078ec0ff */
[----:B------:R-:W-:Y:S01]  /*62d0*/  UPRMT UR5, UR46, 0x654, UR5 ;  /* 0x000006542e057896 */ /* 0x000fe20008000005 */
[C---:B------:R-:W-:Y:S01]  /*62e0*/  SHF.L.U32 R6, R31.reuse, 0x10, RZ ;  /* 0x000000101f067819 */ /* 0x040fe200000006ff */
[----:B------:R-:W-:Y:S01]  /*62f0*/  UIADD3 UR9, UPT, UPT, UR37, 0x1, URZ ;  /* 0x0000000125097890 */ /* 0x000fe2000fffe0ff */
[----:B------:R-:W-:Y:S01]  /*6300*/  LOP3.LUT R13, R31, 0xffff0000, RZ, 0xc0, !PT ;  /* 0xffff00001f0d7812 */ /* 0x000fe200078ec0ff */
[----:B------:R-:W-:Y:S04]  /*6310*/  BSSY.RECONVERGENT B0, `(.L_x_109) ;  /* 0x0000021000007945 */ /* 0x000fe80003800200 */
[----:B------:R-:W1:Y:S01]  /*6320*/  LDTM.16dp256bit R8, tmem[UR4] ;  /* 0x00000004000879ee */ /* 0x000e620008020000 */
[----:B------:R-:W-:Y:S01]  /*6330*/  NOP ;  /* 0x0000000000007918 */ /* 0x000fe20000000000 */
[----:B-1----:R-:W-:Y:S01]  /*6340*/  SYNCS.ARRIVE.TRANS64.RED.A1T0 RZ, [UR5], RZ ;  /* 0x000000ffffff79a7 */ /* 0x002fe20008100405 */
[C---:B----45:R-:W-:Y:S01]  /*6350*/  FMUL R0, R28.reuse, R8 ;  /* 0x000000081c007220 */ /* 0x070fe20000400000 */
[C---:B------:R-:W-:Y:S01]  /*6360*/  FMUL R2, R28.reuse, R9 ;  /* 0x000000091c027220 */ /* 0x040fe20000400000 */
[C---:B---3--:R-:W-:Y:S01]  /*6370*/  FMUL R3, R28.reuse, R10 ;  /* 0x0000000a1c037220 */ /* 0x048fe20000400000 */
[----:B------:R-:W-:Y:S01]  /*6380*/  FMUL R4, R28, R11 ;  /* 0x0000000b1c047220 */ /* 0x000fe20000400000 */
[----:B------:R-:W-:Y:S01]  /*6390*/  FFMA R0, R5, UR38, R0 ;  /* 0x0000002605007c23 */ /* 0x000fe20008000000 */
[----:B------:R-:W-:Y:S01]  /*63a0*/  FFMA R2, R7, UR38, R2 ;  /* 0x0000002607027c23 */ /* 0x000fe20008000002 */
[----:B------:R-:W-:Y:S01]  /*63b0*/  FFMA R3, R6, UR38, R3 ;  /* 0x0000002606037c23 */ /* 0x000fe20008000003 */
[----:B------:R-:W-:Y:S03]  /*63c0*/  FFMA R4, R13, UR38, R4 ;  /* 0x000000260d047c23 */ /* 0x000fe60008000004 */
[----:B------:R-:W-:Y:S02]  /*63d0*/  F2FP.BF16.F32.PACK_AB R14, R2, R0 ;  /* 0x00000000020e723e */ /* 0x000fe400000010ff */
[----:B------:R-:W-:Y:S05]  /*63e0*/  F2FP.BF16.F32.PACK_AB R15, R4, R3 ;  /* 0x00000003040f723e */ /* 0x000fea00000010ff */
[----:B------:R1:W-:Y:S01]  /*63f0*/  STSM.16.M88.2 [R55+0x280], R14 ;  /* 0x0002800e37007844 */ /* 0x0003e20000000100 */
[----:B------:R-:W-:Y:S01]  /*6400*/  @!PT LDS RZ, [RZ] ;  /* 0x00000000fffff984 */ /* 0x000fe20000000800 */
[----:B------:R-:W-:Y:S01]  /*6410*/  @!PT LDS RZ, [RZ] ;  /* 0x00000000fffff984 */ /* 0x000fe20000000800 */
[----:B------:R-:W-:Y:S01]  /*6420*/  @!PT LDS RZ, [RZ] ;  /* 0x00000000fffff984 */ /* 0x000fe20000000800 */
[----:B------:R-:W-:Y:S01]  /*6430*/  @!PT LDS RZ, [RZ] ;  /* 0x00000000fffff984 */ /* 0x000fe20000000800 */
[----:B------:R3:W-:Y:S07]  /*6440*/  MEMBAR.ALL.CTA ;  /* 0x0000000000007992 */ /* 0x0007ee0000008000 */
[----:B---3--:R-:W3:Y:S02]  /*6450*/  FENCE.VIEW.ASYNC.S ;  /* 0x00000000000073c6 */ /* 0x008ee40000000000 */
[----:B---3--:R-:W-:Y:S06]  /*6460*/  BAR.SYNC.DEFER_BLOCKING 0x1, 0x80 ;  /* 0x0042000000007b1d */ /* 0x008fec0000010000 */
[----:B------:R-:W-:Y:S05]  /*6470*/  @P0 BRA `(.L_x_110) ;  /* 0x0000000000280947 */ /* 0x000fea0003800000 */
[----:B------:R-:W-:Y:S01]  /*6480*/  R2UR UR11, R39 ;  /* 0x00000000270b72ca */ /* 0x000fe200000e0000 */
[----:B------:R-:W-:Y:S01]  /*6490*/  UIADD3 UR12, UP0, UPT, UR52, 0x680, URZ ;  /* 0x00000680340c7890 */ /* 0x000fe2000ff1e0ff */
[----:B------:R-:W-:Y:S01]  /*64a0*/  R2UR UR10, R41 ;  /* 0x00000000290a72ca */ /* 0x000fe200000e0000 */
[----:B------:R-:W-:Y:S02]  /*64b0*/  UIADD3 UR4, UPT, UPT, UR39, 0x280, UR51 ;  /* 0x0000028027047890 */ /* 0x000fe4000fffe033 */
[----:B------:R-:W-:Y:S01]  /*64c0*/  UIADD3.X UR13, UPT, UPT, URZ, UR53, URZ, UP0, !UPT ;  /* 0x00000035ff0d7290 */ /* 0x000fe200087fe4ff */
[----:B------:R-:W-:Y:S07]  /*64d0*/  UMOV UR7, UR36 ;  /* 0x0000002400077c82 */ /* 0x000fee0008000000 */
[----:B------:R-:W-:Y:S02]  /*64e0*/  USHF.L.U32 UR5, UR11, 0x3, URZ ;  /* 0x000000030b057899 */ /* 0x000fe400080006ff */
[----:B------:R-:W-:Y:S09]  /*64f0*/  USHF.L.U32 UR6, UR10, 0x6, URZ ;  /* 0x000000060a067899 */ /* 0x000ff200080006ff */
[----:B------:R3:W-:Y:S02]  /*6500*/  UTMASTG.3D [UR4], [UR12] ;  /* 0x000000040c0073b5 */ /* 0x0007e40008010000 */
[----:B---3--:R0:W-:Y:S02]  /*6510*/  UTMACMDFLUSH ;  /* 0x00000000000079b7 */ /* 0x0081e40000000000 */
.L_x_110:
[----:B------:R-:W-:Y:S05]  /*6520*/  BSYNC.RECONVERGENT B0 ;  /* 0x0000000000007941 */ /* 0x000fea0003800200 */
.L_x_109:
[----:B------:R-:W-:Y:S04]  /*6530*/  BSSY.RECONVERGENT B0, `(.L_x_111) ;  /* 0x0000003000007945 */ /* 0x000fe80003800200 */
[----:B------:R-:W-:Y:S05]  /*6540*/  @P0 BRA `(.L_x_112) ;  /* 0x0000000000040947 */ /* 0x000fea0003800000 */
[----:B------:R-:W-:Y:S04]  /*6550*/  DEPBAR.LE SB0, 0x0 ;  /* 0x000080000000791a */ /* 0x000fe80000000000 */
.L_x_112:
[----:B------:R-:W-:Y:S05]  /*6560*/  BSYNC.RECONVERGENT B0 ;  /* 0x0000000000007941 */ /* 0x000fea0003800200 */
.L_x_111:
[----:B------:R-:W-:Y:S01]  /*6570*/  BAR.SYNC.DEFER_BLOCKING 0x1, 0x80 ;  /* 0x0042000000007b1d */ /* 0x000fe20000010000 */
[----:B------:R-:W-:Y:S04]  /*6580*/  UIADD3 UR48, UPT, UPT, UR48, 0x1, URZ ;  /* 0x0000000130307890 */ /* 0x000fe8000fffe0ff */
[----:B------:R-:W-:Y:S09]  /*6590*/  UISETP.NE.AND UP0, UPT, UR48, URZ, UPT ;  /* 0x000000ff3000728c */ /* 0x000ff2000bf05270 */
[----:B------:R-:W-:Y:S05]  /*65a0*/  BRA.U !UP0, `(.L_x_113) ;  /* 0x0000000108247547 */ /* 0x000fea000b800000 */
[----:B------:R-:W-:Y:S01]  /*65b0*/  UISETP.NE.AND UP0, UPT, UR54, URZ, UPT ;  /* 0x000000ff3600728c */ /* 0x000fe2000bf05270 */
[----:B------:R-:W-:Y:S10]  /*65c0*/  ISETP.NE.AND P0, PT, R54, RZ, PT ;  /* 0x000000ff3600720c */ /* 0x000ff40003f05270 */
[----:B------:R-:W-:Y:S02]  /*65d0*/  @UP0 ULEA UR4, UR47, UR39, 0x3 ;  /* 0x000000272f040291 */ /* 0x000fe4000f8e18ff */
[----:B------:R-:W-:Y:S02]  /*65e0*/  UIADD3 UR47, UPT, UPT, UR47, 0x1, URZ ;  /* 0x000000012f2f7890 */ /* 0x000fe4000fffe0ff */
[----:B------:R-:W-:Y:S04]  /*65f0*/  @UP0 UIADD3 UR4, UPT, UPT, UR4, 0x190, URZ ;  /* 0x0000019004040890 */ /* 0x000fe8000fffe0ff */
[----:B------:R-:W-:Y:S02]  /*6600*/  @UP0 UPRMT UR4, UR46, 0x654, UR4 ;  /* 0x000006542e040896 */ /* 0x000fe40008000004 */
[----:B------:R-:W-:Y:S04]  /*6610*/  UISETP.NE.AND UP0, UPT, UR47, 0x2, UPT ;  /* 0x000000022f00788c */ /* 0x000fe8000bf05270 */
[----:B------:R-:W-:Y:S03]  /*6620*/  USEL UR47, UR47, URZ, UP0 ;  /* 0x000000ff2f2f7287 */ /* 0x000fe60008000000 */
[----:B------:R-:W-:Y:S09]  /*6630*/  @P0 SYNCS.ARRIVE.TRANS64.RED.A1T0 RZ, [UR4], RZ ;  /* 0x000000ffffff09a7 */ /* 0x000ff20008100404 */
.L_x_113:
[----:B------:R-:W-:Y:S01]  /*6640*/  ISETP.NE.AND P1, PT, R53, RZ, PT ;  /* 0x000000ff3500720c */ /* 0x000fe20003f25270 */
[----:B------:R-:W-:Y:S01]  /*6650*/  UISETP.NE.AND UP0, UPT, UR9, 0x4, UPT ;  /* 0x000000040900788c */ /* 0x000fe2000bf05270 */
[C---:B------:R-:W-:Y:S01]  /*6660*/  ISETP.NE.AND P0, PT, R56.reuse, 0x2, PT ;  /* 0x000000023800780c */ /* 0x040fe20003f05270 */
[----:B------:R-:W-:Y:S01]  /*6670*/  UISETP.NE.AND UP1, UPT, UR8, 0x2, UPT ;  /* 0x000000020800788c */ /* 0x000fe2000bf25270 */
[----:B------:R-:W-:Y:S01]  /*6680*/  IMAD.IADD R39, R25, 0x1, R38 ;  /* 0x0000000119277824 */ /* 0x000fe200078e0226 */
[----:B------:R-:W-:Y:S01]  /*6690*/  USEL UR5, URZ, 0x1, UP0 ;  /* 0x00000001ff057887 */ /* 0x000fe20008000000 */
[----:B------:R-:W-:Y:S01]  /*66a0*/  SEL R3, RZ, 0x1, P0 ;  /* 0x00000001ff037807 */ /* 0x000fe20000000000 */
[----:B------:R-:W-:Y:S01]  /*66b0*/  USEL UR4, URZ, 0x1, UP1 ;  /* 0x00000001ff047887 */ /* 0x000fe20008800000 */
[----:B------:R-:W-:Y:S01]  /*66c0*/  SEL R10, R56, RZ, P0 ;  /* 0x000000ff380a7207 */ /* 0x000fe20000000000 */
[----:B------:R-:W-:Y:S01]  /*66d0*/  USEL UR37, UR9, URZ, UP0 ;  /* 0x000000ff09257287 */ /* 0x000fe20008000000 */
[----:B------:R-:W-:Y:S01]  /*66e0*/  LOP3.LUT R48, R48, R3, RZ, 0x3c, !PT ;  /* 0x0000000330307212 */ /* 0x000fe200078e3cff */
[----:B------:R-:W-:Y:S01]  /*66f0*/  USEL UR49, UR8, URZ, UP1 ;  /* 0x000000ff08317287 */ /* 0x000fe20008800000 */
[----:B------:R-:W-:Y:S01]  /*6700*/  LOP3.LUT R49, R49, UR5, RZ, 0x3c, !PT ;  /* 0x0000000531317c12 */ /* 0x000fe2000f8e3cff */
[----:B------:R-:W-:Y:S01]  /*6710*/  IMAD.IADD R41, R27, 0x1, R40 ;  /* 0x000000011b297824 */ /* 0x000fe200078e0228 */
[----:B------:R-:W-:Y:S02]  /*6720*/  @P1 R2UR UR36, R47 ;  /* 0x000000002f2412ca */ /* 0x000fe400000e0000 */
[----:B------:R-:W-:Y:S01]  /*6730*/  LOP3.LUT R50, R50, UR4, RZ, 0x3c, !PT ;  /* 0x0000000432327c12 */ /* 0x000fe2000f8e3cff */
[----:B------:R-:W-:Y:S01]  /*6740*/  @!UPT UIADD3 URZ, UPT, UPT, URZ, URZ, URZ ;  /* 0x000000fffffff290 */ /* 0x000fe2000fffe0ff */
[----:B------:R-:W-:Y:S11]  /*6750*/  @P1 BRA `(.L_x_114) ;  /* 0xffffffec00a81947 */ /* 0x000ff6000383ffff */
[----:B------:R-:W-:-:S09]  /*6760*/  UISETP.NE.AND UP0, UPT, UR50, URZ, UPT ;  /* 0x000000ff3200728c */ /* 0x000fd2000bf05270 */
[----:B------:R-:W-:Y:S05]  /*6770*/  BRA.U !UP0, `(.L_x_115) ;  /* 0x0000000108407547 */ /* 0x000fea000b800000 */
[----:B------:R-:W3:Y:S02]  /*6780*/  LDCU.64 UR4, c[0x0][0x890] ;  /* 0x00011200ff0477ac */ /* 0x000ee40008000a00 */
[----:B---3--:R-:W-:-:S04]  /*6790*/  UISETP.NE.U32.AND UP0, UPT, UR4, URZ, UPT ;  /* 0x000000ff0400728c */ /* 0x008fc8000bf05070 */
[----:B------:R-:W-:-:S09]  /*67a0*/  UISETP.NE.AND.EX UP0, UPT, UR5, URZ, UPT, UP0 ;  /* 0x000000ff0500728c */ /* 0x000fd2000bf05300 */
[----:B------:R-:W-:Y:S05]  /*67b0*/  BRA.U UP0, `(.L_x_116) ;  /* 0x00000001000c7547 */ /* 0x000fea000b800000 */
[----:B------:R-:W-:-:S13]  /*67c0*/  FSETP.NEU.AND P0, PT, RZ, UR38, PT ;  /* 0x00000026ff007c0b */ /* 0x000fda000bf0d000 */
[----:B------:R-:W-:Y:S05]  /*67d0*/  @!P0 EXIT ;  /* 0x000000000000894d */ /* 0x000fea0003800000 */
[----:B------:R-:W-:Y:S05]  /*67e0*/  BRA `(.L_x_115) ;  /* 0x0000000000247947 */ /* 0x000fea0003800000 */
.L_x_116:
[----:B------:R-:W-:-:S13]  /*67f0*/  LOP3.LUT P0, RZ, R42, 0xff, RZ, 0xc0, !PT ;  /* 0x000000ff2aff7812 */ /* 0x000fda000780c0ff */
[----:B------:R-:W-:Y:S05]  /*6800*/  @P0 BRA `(.L_x_117) ;  /* 0x0000000000140947 */ /* 0x000fea0003800000 */
[----:B------:R-:W3:Y:S02]  /*6810*/  LDCU.64 UR4, c[0x0][0x888] ;  /* 0x00011100ff0477ac */ /* 0x000ee40008000a00 */
[----:B---3--:R-:W-:-:S04]  /*6820*/  ISETP.NE.U32.AND P0, PT, RZ, UR4, PT ;  /* 0x00000004ff007c0c */ /* 0x008fc8000bf05070 */
[----:B------:R-:W-:-:S13]  /*6830*/  ISETP.NE.AND.EX P0, PT, RZ, UR5, PT, P0 ;  /* 0x00000005ff007c0c */ /* 0x000fda000bf05300 */
[----:B------:R-:W-:Y:S05]  /*6840*/  @!P0 EXIT ;  /* 0x000000000000894d */ /* 0x000fea0003800000 */
[----:B------:R-:W-:Y:S05]  /*6850*/  BRA `(.L_x_115) ;  /* 0x0000000000087947 */ /* 0x000fea0003800000 */
.L_x_117:
[----:B------:R-:W-:-:S13]  /*6860*/  FSETP.NEU.AND P0, PT, RZ, UR38, PT ;  /* 0x00000026ff007c0b */ /* 0x000fda000bf0d000 */
[----:B------:R-:W-:Y:S05]  /*6870*/  @!P0 EXIT ;  /* 0x000000000000894d */ /* 0x000fea0003800000 */
.L_x_115:
[----:B------:R-:W-:-:S04]  /*6880*/  DEPBAR.LE SB0, 0x0 ;  /* 0x000080000000791a */ /* 0x000fc80000000000 */
[----:B------:R-:W-:Y:S05]  /*6890*/  EXIT ;  /* 0x000000000000794d */ /* 0x000fea0003800000 */
.L_x_20:
[----:B--2---:R2:W1:Y:S02]  /*68a0*/  SYNCS.PHASECHK.TRANS64.TRYWAIT P0, [R3+URZ+0x220], R2 ;  /* 0x00022002030075a7 */ /* 0x00446400080011ff */
[----:B-1----:R-:W-:Y:S05]  /*68b0*/  @!P0 NANOSLEEP.SYNCS 0x989680 ;  /* 0x009896800000895d */ /* 0x002fea0003900000 */
[----:B------:R-:W1:Y:S02]  /*68c0*/  @!P0 SYNCS.PHASECHK.TRANS64 P0, [R3+URZ+0x220], R2 ;  /* 0x00022002030085a7 */ /* 0x000e6400080010ff */
[----:B-1----:R-:W-:Y:S05]  /*68d0*/  @!P0 BRA `(.L_x_20) ;  /* 0xfffffffc00f08947 */ /* 0x002fea000383ffff */
[----:B------:R-:W-:Y:S05]  /*68e0*/  BRA `(.L_x_118) ;  /* 0xffffffac00d87947 */ /* 0x000fea000383ffff */
.L_x_23:
[----:B-1----:R-:W-:-:S07]  /*68f0*/  MOV R2, UR33 ;  /* 0x0000002100027c02 */ /* 0x002fce0008000f00 */
.L_x_119:
[----:B-1----:R1:W2:Y:S02]  /*6900*/  SYNCS.PHASECHK.TRANS64.TRYWAIT P0, [R2+URZ+0xc0], R5 ;  /* 0x0000c005020075a7 */ /* 0x0022a400080011ff */
[----:B--2---:R-:W-:Y:S05]  /*6910*/  @!P0 NANOSLEEP.SYNCS 0x989680 ;  /* 0x009896800000895d */ /* 0x004fea0003900000 */
[----:B------:R-:W2:Y:S02]  /*6920*/  @!P0 SYNCS.PHASECHK.TRANS64 P0, [R2+URZ+0xc0], R5 ;  /* 0x0000c005020085a7 */ /* 0x000ea400080010ff */
[----:B--2---:R-:W-:Y:S05]  /*6930*/  @!P0 BRA `(.L_x_119) ;  /* 0xfffffffc00f08947 */ /* 0x004fea000383ffff */
[----:B------:R-:W-:Y:S05]  /*6940*/  BRA `(.L_x_22) ;  /* 0xffffffb000287947 */ /* 0x000fea000383ffff */
.L_x_29:
[----:B-1----:R-:W-:-:S07]  /*6950*/  MOV R2, UR17 ;  /* 0x0000001100027c02 */ /* 0x002fce0008000f00 */
.L_x_120:
[----:B-1----:R1:W2:Y:S02]  /*6960*/  SYNCS.PHASECHK.TRANS64.TRYWAIT P0, [R2+URZ+0xc0], R5 ;  /* 0x0000c005020075a7 */ /* 0x0022a400080011ff */
[----:B--2---:R-:W-:Y:S05]  /*6970*/  @!P0 NANOSLEEP.SYNCS 0x989680 ;  /* 0x009896800000895d */ /* 0x004fea0003900000 */
[----:B------:R-:W2:Y:S02]  /*6980*/  @!P0 SYNCS.PHASECHK.TRANS64 P0, [R2+URZ+0xc0], R5 ;  /* 0x0000c005020085a7 */ /* 0x000ea400080010ff */
[----:B--2---:R-:W-:Y:S05]  /*6990*/  @!P0 BRA `(.L_x_120) ;  /* 0xfffffffc00f08947 */ /* 0x004fea000383ffff */
[----:B------:R-:W-:Y:S05]  /*69a0*/  BRA `(.L_x_28) ;  /* 0xffffffb000d07947 */ /* 0x000fea000383ffff */
.L_x_33:
[----:B-1----:R1:W2:Y:S02]  /*69b0*/  SYNCS.PHASECHK.TRANS64.TRYWAIT P0, [R2+URZ+0x1b0], R3 ;  /* 0x0001b003020075a7 */ /* 0x0022a400080011ff */
[----:B--2---:R-:W-:Y:S05]  /*69c0*/  @!P0 NANOSLEEP.SYNCS 0x989680 ;  /* 0x009896800000895d */ /* 0x004fea0003900000 */
[----:B------:R-:W2:Y:S02]  /*69d0*/  @!P0 SYNCS.PHASECHK.TRANS64 P0, [R2+URZ+0x1b0], R3 ;  /* 0x0001b003020085a7 */ /* 0x000ea400080010ff */
[----:B--2---:R-:W-:Y:S05]  /*69e0*/  @!P0 BRA `(.L_x_33) ;  /* 0xfffffffc00f08947 */ /* 0x004fea000383ffff */
[----:B------:R-:W-:Y:S05]  /*69f0*/  BRA `(.L_x_121) ;  /* 0xffffffb400607947 */ /* 0x000fea000383ffff */
.L_x_37:
[----:B----4-:R-:W-:-:S07]  /*6a00*/  MOV R0, UR4 ;  /* 0x0000000400007c02 */ /* 0x010fce0008000f00 */
.L_x_122:
[----:B-1----:R1:W2:Y:S02]  /*6a10*/  SYNCS.PHASECHK.TRANS64.TRYWAIT P0, [R0+URZ], R3 ;  /* 0x00000003000075a7 */ /* 0x0022a400080011ff */
[----:B--2---:R-:W-:Y:S05]  /*6a20*/  @!P0 NANOSLEEP.SYNCS 0x989680 ;  /* 0x009896800000895d */ /* 0x004fea0003900000 */
[----:B------:R-:W2:Y:S02]  /*6a30*/  @!P0 SYNCS.PHASECHK.TRANS64 P0, [R0+URZ], R3 ;  /* 0x00000003000085a7 */ /* 0x000ea400080010ff */
[----:B--2---:R-:W-:Y:S05]  /*6a40*/  @!P0 BRA `(.L_x_122) ;  /* 0xfffffffc00f08947 */ /* 0x004fea000383ffff */
[----:B------:R-:W-:Y:S05]  /*6a50*/  BRA `(.L_x_123) ;  /* 0xffffffb800d07947 */ /* 0x000fea000383ffff */
.L_x_38:
[----:B----4-:R-:W-:-:S07]  /*6a60*/  MOV R0, UR4 ;  /* 0x0000000400007c02 */ /* 0x010fce0008000f00 */
.L_x_124:
[----:B-1----:R1:W2:Y:S02]  /*6a70*/  SYNCS.PHASECHK.TRANS64.TRYWAIT P0, [R0+URZ], R3 ;  /* 0x00000003000075a7 */ /* 0x0022a400080011ff */
[----:B--2---:R-:W-:Y:S05]  /*6a80*/  @!P0 NANOSLEEP.SYNCS 0x989680 ;  /* 0x009896800000895d */ /* 0x004fea0003900000 */
[----:B------:R-:W2:Y:S02]  /*6a90*/  @!P0 SYNCS.PHASECHK.TRANS64 P0, [R0+URZ], R3 ;  /* 0x00000003000085a7 */ /* 0x000ea400080010ff */
[----:B--2---:R-:W-:Y:S05]  /*6aa0*/  @!P0 BRA `(.L_x_124) ;  /* 0xfffffffc00f08947 */ /* 0x004fea000383ffff */
[----:B------:R-:W-:Y:S05]  /*6ab0*/  BRA `(.L_x_125) ;  /* 0xffffffb800dc7947 */ /* 0x000fea000383ffff */
.L_x_39:
[----:B----4-:R-:W-:-:S07]  /*6ac0*/  MOV R0, UR4 ;  /* 0x0000000400007c02 */ /* 0x010fce0008000f00 */
.L_x_126:
[----:B-1----:R1:W2:Y:S02]  /*6ad0*/  SYNCS.PHASECHK.TRANS64.TRYWAIT P0, [R0+URZ], R3 ;  /* 0x00000003000075a7 */ /* 0x0022a400080011ff */
[----:B--2---:R-:W-:Y:S05]  /*6ae0*/  @!P0 NANOSLEEP.SYNCS 0x989680 ;  /* 0x009896800000895d */ /* 0x004fea0003900000 */
[----:B------:R-:W2:Y:S02]  /*6af0*/  @!P0 SYNCS.PHASECHK.TRANS64 P0, [R0+URZ], R3 ;  /* 0x00000003000085a7 */ /* 0x000ea400080010ff */
[----:B--2---:R-:W-:Y:S05]  /*6b00*/  @!P0 BRA `(.L_x_126) ;  /* 0xfffffffc00f08947 */ /* 0x004fea000383ffff */
[----:B------:R-:W-:Y:S05]  /*6b10*/  BRA `(.L_x_127) ;  /* 0xffffffb800e87947 */ /* 0x000fea000383ffff */
.L_x_40:
[----:B----4-:R-:W-:-:S07]  /*6b20*/  MOV R0, UR4 ;  /* 0x0000000400007c02 */ /* 0x010fce0008000f00 */
.L_x_128:
[----:B-1----:R1:W2:Y:S02]  /*6b30*/  SYNCS.PHASECHK.TRANS64.TRYWAIT P0, [R0+URZ], R3 ;  /* 0x00000003000075a7 */ /* 0x0022a400080011ff */
[----:B--2---:R-:W-:Y:S05]  /*6b40*/  @!P0 NANOSLEEP.SYNCS 0x989680 ;  /* 0x009896800000895d */ /* 0x004fea0003900000 */
[----:B------:R-:W2:Y:S02]  /*6b50*/  @!P0 SYNCS.PHASECHK.TRANS64 P0, [R0+URZ], R3 ;  /* 0x00000003000085a7 */ /* 0x000ea400080010ff */
[----:B--2---:R-:W-:Y:S05]  /*6b60*/  @!P0 BRA `(.L_x_128) ;  /* 0xfffffffc00f08947 */ /* 0x004fea000383ffff */
[----:B------:R-:W-:Y:S05]  /*6b70*/  BRA `(.L_x_129) ;  /* 0xffffffb800f47947 */ /* 0x000fea000383ffff */
.L_x_41:
[----:B----4-:R-:W-:-:S07]  /*6b80*/  MOV R0, UR4 ;  /* 0x0000000400007c02 */ /* 0x010fce0008000f00 */
.L_x_130:
[----:B-1----:R1:W2:Y:S02]  /*6b90*/  SYNCS.PHASECHK.TRANS64.TRYWAIT P0, [R0+URZ], R3 ;  /* 0x00000003000075a7 */ /* 0x0022a400080011ff */
[----:B--2---:R-:W-:Y:S05]  /*6ba0*/  @!P0 NANOSLEEP.SYNCS 0x989680 ;  /* 0x009896800000895d */ /* 0x004fea0003900000 */
[----:B------:R-:W2:Y:S02]  /*6bb0*/  @!P0 SYNCS.PHASECHK.TRANS64 P0, [R0+URZ], R3 ;  /* 0x00000003000085a7 */ /* 0x000ea400080010ff */
[----:B--2---:R-:W-:Y:S05]  /*6bc0*/  @!P0 BRA `(.L_x_130) ;  /* 0xfffffffc00f08947 */ /* 0x004fea000383ffff */
[----:B------:R-:W-:Y:S05]  /*6bd0*/  BRA `(.L_x_131) ;  /* 0xffffffbc00007947 */ /* 0x000fea000383ffff */
.L_x_42:
[----:B----4-:R-:W-:-:S07]  /*6be0*/  MOV R0, UR4 ;  /* 0x0000000400007c02 */ /* 0x010fce0008000f00 */
.L_x_132:
[----:B-1----:R1:W2:Y:S02]  /*6bf0*/  SYNCS.PHASECHK.TRANS64.TRYWAIT P0, [R0+URZ], R3 ;  /* 0x00000003000075a7 */ /* 0x0022a400080011ff */
[----:B--2---:R-:W-:Y:S05]  /*6c00*/  @!P0 NANOSLEEP.SYNCS 0x989680 ;  /* 0x009896800000895d */ /* 0x004fea0003900000 */
[----:B------:R-:W2:Y:S02]  /*6c10*/  @!P0 SYNCS.PHASECHK.TRANS64 P0, [R0+URZ], R3 ;  /* 0x00000003000085a7 */ /* 0x000ea400080010ff */
[----:B--2---:R-:W-:Y:S05]  /*6c20*/  @!P0 BRA `(.L_x_132) ;  /* 0xfffffffc00f08947 */ /* 0x004fea000383ffff */
[----:B------:R-:W-:Y:S05]  /*6c30*/  BRA `(.L_x_133) ;  /* 0xffffffbc000c7947 */ /* 0x000fea000383ffff */
.L_x_43:
[----:B----4-:R-:W-:-:S07]  /*6c40*/  MOV R0, UR4 ;  /* 0x0000000400007c02 */ /* 0x010fce0008000f00 */
.L_x_134:
[----:B-1----:R1:W2:Y:S02]  /*6c50*/  SYNCS.PHASECHK.TRANS64.TRYWAIT P0, [R0+URZ], R3 ;  /* 0x00000003000075a7 */ /* 0x0022a400080011ff */
[----:B--2---:R-:W-:Y:S05]  /*6c60*/  @!P0 NANOSLEEP.SYNCS 0x989680 ;  /* 0x009896800000895d */ /* 0x004fea0003900000 */
[----:B------:R-:W2:Y:S02]  /*6c70*/  @!P0 SYNCS.PHASECHK.TRANS64 P0, [R0+URZ], R3 ;  /* 0x00000003000085a7 */ /* 0x000ea400080010ff */
[----:B--2---:R-:W-:Y:S05]  /*6c80*/  @!P0 BRA `(.L_x_134) ;  /* 0xfffffffc00f08947 */ /* 0x004fea000383ffff */
[----:B------:R-:W-:Y:S05]  /*6c90*/  BRA `(.L_x_135) ;  /* 0xffffffbc00187947 */ /* 0x000fea000383ffff */
.L_x_44:
[----:B----4-:R-:W-:-:S07]  /*6ca0*/  MOV R0, UR4 ;  /* 0x0000000400007c02 */ /* 0x010fce0008000f00 */
.L_x_136:
[----:B-1----:R1:W2:Y:S02]  /*6cb0*/  SYNCS.PHASECHK.TRANS64.TRYWAIT P0, [R0+URZ], R3 ;  /* 0x00000003000075a7 */ /* 0x0022a400080011ff */
[----:B--2---:R-:W-:Y:S05]  /*6cc0*/  @!P0 NANOSLEEP.SYNCS 0x989680 ;  /* 0x009896800000895d */ /* 0x004fea0003900000 */
[----:B------:R-:W2:Y:S02]  /*6cd0*/  @!P0 SYNCS.PHASECHK.TRANS64 P0, [R0+URZ], R3 ;  /* 0x00000003000085a7 */ /* 0x000ea400080010ff */
[----:B--2---:R-:W-:Y:S05]  /*6ce0*/  @!P0 BRA `(.L_x_136) ;  /* 0xfffffffc00f08947 */ /* 0x004fea000383ffff */
[----:B------:R-:W-:Y:S05]  /*6cf0*/  BRA `(.L_x_137) ;  /* 0xffffffbc00247947 */ /* 0x000fea000383ffff */
.L_x_45:
[----:B----4-:R-:W-:-:S07]  /*6d00*/  MOV R0, UR4 ;  /* 0x0000000400007c02 */ /* 0x010fce0008000f00 */
.L_x_138:
[----:B-1----:R1:W2:Y:S02]  /*6d10*/  SYNCS.PHASECHK.TRANS64.TRYWAIT P0, [R0+URZ], R3 ;  /* 0x00000003000075a7 */ /* 0x0022a400080011ff */
[----:B--2---:R-:W-:Y:S05]  /*6d20*/  @!P0 NANOSLEEP.SYNCS 0x989680 ;  /* 0x009896800000895d */ /* 0x004fea0003900000 */
[----:B------:R-:W2:Y:S02]  /*6d30*/  @!P0 SYNCS.PHASECHK.TRANS64 P0, [R0+URZ], R3 ;  /* 0x00000003000085a7 */ /* 0x000ea400080010ff */
[----:B--2---:R-:W-:Y:S05]  /*6d40*/  @!P0 BRA `(.L_x_138) ;  /* 0xfffffffc00f08947 */ /* 0x004fea000383ffff */
[----:B------:R-:W-:Y:S05]  /*6d50*/  BRA `(.L_x_139) ;  /* 0xffffffbc00307947 */ /* 0x000fea000383ffff */
.L_x_46:
[----:B----4-:R-:W-:-:S07]  /*6d60*/  MOV R0, UR4 ;  /* 0x0000000400007c02 */ /* 0x010fce0008000f00 */
.L_x_140:
[----:B-1----:R1:W2:Y:S02]  /*6d70*/  SYNCS.PHASECHK.TRANS64.TRYWAIT P0, [R0+URZ], R3 ;  /* 0x00000003000075a7 */ /* 0x0022a400080011ff */
[----:B--2---:R-:W-:Y:S05]  /*6d80*/  @!P0 NANOSLEEP.SYNCS 0x989680 ;  /* 0x009896800000895d */ /* 0x004fea0003900000 */
[----:B------:R-:W2:Y:S02]  /*6d90*/  @!P0 SYNCS.PHASECHK.TRANS64 P0, [R0+URZ], R3 ;  /* 0x00000003000085a7 */ /* 0x000ea400080010ff */
[----:B--2---:R-:W-:Y:S05]  /*6da0*/  @!P0 BRA `(.L_x_140) ;  /* 0xfffffffc00f08947 */ /* 0x004fea000383ffff */
[----:B------:R-:W-:Y:S05]  /*6db0*/  BRA `(.L_x_141) ;  /* 0xffffffbc003c7947 */ /* 0x000fea000383ffff */
.L_x_47:
[----:B----4-:R-:W-:-:S07]  /*6dc0*/  MOV R0, UR4 ;  /* 0x0000000400007c02 */ /* 0x010fce0008000f00 */
.L_x_142:
[----:B-1----:R1:W2:Y:S02]  /*6dd0*/  SYNCS.PHASECHK.TRANS64.TRYWAIT P0, [R0+URZ], R3 ;  /* 0x00000003000075a7 */ /* 0x0022a400080011ff */
[----:B--2---:R-:W-:Y:S05]  /*6de0*/  @!P0 NANOSLEEP.SYNCS 0x989680 ;  /* 0x009896800000895d */ /* 0x004fea0003900000 */
[----:B------:R-:W2:Y:S02]  /*6df0*/  @!P0 SYNCS.PHASECHK.TRANS64 P0, [R0+URZ], R3 ;  /* 0x00000003000085a7 */ /* 0x000ea400080010ff */
[----:B--2---:R-:W-:Y:S05]  /*6e00*/  @!P0 BRA `(.L_x_142) ;  /* 0xfffffffc00f08947 */ /* 0x004fea000383ffff */
[----:B------:R-:W-:Y:S05]  /*6e10*/  BRA `(.L_x_143) ;  /* 0xffffffbc00487947 */ /* 0x000fea000383ffff */
.L_x_48:
[----:B----4-:R-:W-:-:S07]  /*6e20*/  MOV R0, UR4 ;  /* 0x0000000400007c02 */ /* 0x010fce0008000f00 */
.L_x_144:
[----:B-1----:R1:W2:Y:S02]  /*6e30*/  SYNCS.PHASECHK.TRANS64.TRYWAIT P0, [R0+URZ], R3 ;  /* 0x00000003000075a7 */ /* 0x0022a400080011ff */
[----:B--2---:R-:W-:Y:S05]  /*6e40*/  @!P0 NANOSLEEP.SYNCS 0x989680 ;  /* 0x009896800000895d */ /* 0x004fea0003900000 */
[----:B------:R-:W2:Y:S02]  /*6e50*/  @!P0 SYNCS.PHASECHK.TRANS64 P0, [R0+URZ], R3 ;  /* 0x00000003000085a7 */ /* 0x000ea400080010ff */
[----:B--2---:R-:W-:Y:S05]  /*6e60*/  @!P0 BRA `(.L_x_144) ;  /* 0xfffffffc00f08947 */ /* 0x004fea000383ffff */
[----:B------:R-:W-:Y:S05]  /*6e70*/  BRA `(.L_x_145) ;  /* 0xffffffbc00547947 */ /* 0x000fea000383ffff */
.L_x_49:
[----:B----4-:R-:W-:-:S07]  /*6e80*/  MOV R0, UR4 ;  /* 0x0000000400007c02 */ /* 0x010fce0008000f00 */
.L_x_146:
[----:B-1----:R1:W2:Y:S02]  /*6e90*/  SYNCS.PHASECHK.TRANS64.TRYWAIT P0, [R0+URZ], R3 ;  /* 0x00000003000075a7 */ /* 0x0022a400080011ff */
[----:B--2---:R-:W-:Y:S05]  /*6ea0*/  @!P0 NANOSLEEP.SYNCS 0x989680 ;  /* 0x009896800000895d */ /* 0x004fea0003900000 */
[----:B------:R-:W2:Y:S02]  /*6eb0*/  @!P0 SYNCS.PHASECHK.TRANS64 P0, [R0+URZ], R3 ;  /* 0x00000003000085a7 */ /* 0x000ea400080010ff */
[----:B--2---:R-:W-:Y:S05]  /*6ec0*/  @!P0 BRA `(.L_x_146) ;  /* 0xfffffffc00f08947 */ /* 0x004fea000383ffff */
[----:B------:R-:W-:Y:S05]  /*6ed0*/  BRA `(.L_x_147) ;  /* 0xffffffbc00607947 */ /* 0x000fea000383ffff */
.L_x_50:
[----:B----4-:R-:W-:-:S07]  /*6ee0*/  MOV R0, UR4 ;  /* 0x0000000400007c02 */ /* 0x010fce0008000f00 */
.L_x_148:
[----:B-1----:R1:W2:Y:S02]  /*6ef0*/  SYNCS.PHASECHK.TRANS64.TRYWAIT P0, [R0+URZ], R3 ;  /* 0x00000003000075a7 */ /* 0x0022a400080011ff */
[----:B--2---:R-:W-:Y:S05]  /*6f00*/  @!P0 NANOSLEEP.SYNCS 0x989680 ;  /* 0x009896800000895d */ /* 0x004fea0003900000 */
[----:B------:R-:W2:Y:S02]  /*6f10*/  @!P0 SYNCS.PHASECHK.TRANS64 P0, [R0+URZ], R3 ;  /* 0x00000003000085a7 */ /* 0x000ea400080010ff */
[----:B--2---:R-:W-:Y:S05]  /*6f20*/  @!P0 BRA `(.L_x_148) ;  /* 0xfffffffc00f08947 */ /* 0x004fea000383ffff */
[----:B------:R-:W-:Y:S05]  /*6f30*/  BRA `(.L_x_149) ;  /* 0xffffffbc006c7947 */ /* 0x000fea000383ffff */
.L_x_51:
[----:B----4-:R-:W-:-:S07]  /*6f40*/  MOV R0, UR4 ;  /* 0x0000000400007c02 */ /* 0x010fce0008000f00 */
.L_x_150:
[----:B-1----:R1:W2:Y:S02]  /*6f50*/  SYNCS.PHASECHK.TRANS64.TRYWAIT P0, [R0+URZ], R3 ;  /* 0x00000003000075a7 */ /* 0x0022a400080011ff */
[----:B--2---:R-:W-:Y:S05]  /*6f60*/  @!P0 NANOSLEEP.SYNCS 0x989680 ;  /* 0x009896800000895d */ /* 0x004fea0003900000 */
[----:B------:R-:W2:Y:S02]  /*6f70*/  @!P0 SYNCS.PHASECHK.TRANS64 P0, [R0+URZ], R3 ;  /* 0x00000003000085a7 */ /* 0x000ea400080010ff */
[----:B--2---:R-:W-:Y:S05]  /*6f80*/  @!P0 BRA `(.L_x_150) ;  /* 0xfffffffc00f08947 */ /* 0x004fea000383ffff */
[----:B------:R-:W-:Y:S05]  /*6f90*/  BRA `(.L_x_151) ;  /* 0xffffffbc00787947 */ /* 0x000fea000383ffff */
.L_x_52:
[----:B----4-:R-:W-:-:S07]  /*6fa0*/  MOV R0, UR4 ;  /* 0x0000000400007c02 */ /* 0x010fce0008000f00 */
.L_x_152:
[----:B-1----:R1:W2:Y:S02]  /*6fb0*/  SYNCS.PHASECHK.TRANS64.TRYWAIT P0, [R0+URZ], R3 ;  /* 0x00000003000075a7 */ /* 0x0022a400080011ff */
[----:B--2---:R-:W-:Y:S05]  /*6fc0*/  @!P0 NANOSLEEP.SYNCS 0x989680 ;  /* 0x009896800000895d */ /* 0x004fea0003900000 */
[----:B------:R-:W2:Y:S02]  /*6fd0*/  @!P0 SYNCS.PHASECHK.TRANS64 P0, [R0+URZ], R3 ;  /* 0x00000003000085a7 */ /* 0x000ea400080010ff */
[----:B--2---:R-:W-:Y:S05]  /*6fe0*/  @!P0 BRA `(.L_x_152) ;  /* 0xfffffffc00f08947 */ /* 0x004fea000383ffff */
[----:B------:R-:W-:Y:S05]  /*6ff0*/  BRA `(.L_x_153) ;  /* 0xffffffbc00847947 */ /* 0x000fea000383ffff */
.L_x_53:
[----:B----4-:R-:W-:-:S07]  /*7000*/  MOV R0, UR4 ;  /* 0x0000000400007c02 */ /* 0x010fce0008000f00 */
.L_x_154:
[----:B-1----:R1:W2:Y:S02]  /*7010*/  SYNCS.PHASECHK.TRANS64.TRYWAIT P0, [R0+URZ], R3 ;  /* 0x00000003000075a7 */ /* 0x0022a400080011ff */
[----:B--2---:R-:W-:Y:S05]  /*7020*/  @!P0 NANOSLEEP.SYNCS 0x989680 ;  /* 0x009896800000895d */ /* 0x004fea0003900000 */
[----:B------:R-:W2:Y:S02]  /*7030*/  @!P0 SYNCS.PHASECHK.TRANS64 P0, [R0+URZ], R3 ;  /* 0x00000003000085a7 */ /* 0x000ea400080010ff */
[----:B--2---:R-:W-:Y:S05]  /*7040*/  @!P0 BRA `(.L_x_154) ;  /* 0xfffffffc00f08947 */ /* 0x004fea000383ffff */
[----:B------:R-:W-:Y:S05]  /*7050*/  BRA `(.L_x_155) ;  /* 0xffffffbc00907947 */ /* 0x000fea000383ffff */
.L_x_54:
[----:B----4-:R-:W-:-:S07]  /*7060*/  MOV R0, UR4 ;  /* 0x0000000400007c02 */ /* 0x010fce0008000f00 */
.L_x_156:
[----:B-1----:R1:W2:Y:S02]  /*7070*/  SYNCS.PHASECHK.TRANS64.TRYWAIT P0, [R0+URZ], R3 ;  /* 0x00000003000075a7 */ /* 0x0022a400080011ff */
[----:B--2---:R-:W-:Y:S05]  /*7080*/  @!P0 NANOSLEEP.SYNCS 0x989680 ;  /* 0x009896800000895d */ /* 0x004fea0003900000 */
[----:B------:R-:W2:Y:S02]  /*7090*/  @!P0 SYNCS.PHASECHK.TRANS64 P0, [R0+URZ], R3 ;  /* 0x00000003000085a7 */ /* 0x000ea400080010ff */
[----:B--2---:R-:W-:Y:S05]  /*70a0*/  @!P0 BRA `(.L_x_156) ;  /* 0xfffffffc00f08947 */ /* 0x004fea000383ffff */
[----:B------:R-:W-:Y:S05]  /*70b0*/  BRA `(.L_x_157) ;  /* 0xffffffbc009c7947 */ /* 0x000fea000383ffff */
.L_x_55:
[----:B----4-:R-:W-:-:S07]  /*70c0*/  MOV R0, UR4 ;  /* 0x0000000400007c02 */ /* 0x010fce0008000f00 */
.L_x_158:
[----:B-1----:R1:W2:Y:S02]  /*70d0*/  SYNCS.PHASECHK.TRANS64.TRYWAIT P0, [R0+URZ], R3 ;  /* 0x00000003000075a7 */ /* 0x0022a400080011ff */
[----:B--2---:R-:W-:Y:S05]  /*70e0*/  @!P0 NANOSLEEP.SYNCS 0x989680 ;  /* 0x009896800000895d */ /* 0x004fea0003900000 */
[----:B------:R-:W2:Y:S02]  /*70f0*/  @!P0 SYNCS.PHASECHK.TRANS64 P0, [R0+URZ], R3 ;  /* 0x00000003000085a7 */ /* 0x000ea400080010ff */
[----:B--2---:R-:W-:Y:S05]  /*7100*/  @!P0 BRA `(.L_x_158) ;  /* 0xfffffffc00f08947 */ /* 0x004fea000383ffff */
[----:B------:R-:W-:Y:S05]  /*7110*/  BRA `(.L_x_159) ;  /* 0xffffffbc00a87947 */ /* 0x000fea000383ffff */
.L_x_56:
[----:B----4-:R-:W-:-:S07]  /*7120*/  MOV R0, UR4 ;  /* 0x0000000400007c02 */ /* 0x010fce0008000f00 */
.L_x_160:
[----:B-1----:R1:W2:Y:S02]  /*7130*/  SYNCS.PHASECHK.TRANS64.TRYWAIT P0, [R0+URZ], R3 ;  /* 0x00000003000075a7 */ /* 0x0022a400080011ff */
[----:B--2---:R-:W-:Y:S05]  /*7140*/  @!P0 NANOSLEEP.SYNCS 0x989680 ;  /* 0x009896800000895d */ /* 0x004fea0003900000 */
[----:B------:R-:W2:Y:S02]  /*7150*/  @!P0 SYNCS.PHASECHK.TRANS64 P0, [R0+URZ], R3 ;  /* 0x00000003000085a7 */ /* 0x000ea400080010ff */
[----:B--2---:R-:W-:Y:S05]  /*7160*/  @!P0 BRA `(.L_x_160) ;  /* 0xfffffffc00f08947 */ /* 0x004fea000383ffff */
[----:B------:R-:W-:Y:S05]  /*7170*/  BRA `(.L_x_161) ;  /* 0xffffffbc00b47947 */ /* 0x000fea000383ffff */
.L_x_57:
[----:B----4-:R-:W-:-:S07]  /*7180*/  MOV R0, UR4 ;  /* 0x0000000400007c02 */ /* 0x010fce0008000f00 */
.L_x_162:
[----:B-1----:R1:W2:Y:S02]  /*7190*/  SYNCS.PHASECHK.TRANS64.TRYWAIT P0, [R0+URZ], R3 ;  /* 0x00000003000075a7 */ /* 0x0022a400080011ff */
[----:B--2---:R-:W-:Y:S05]  /*71a0*/  @!P0 NANOSLEEP.SYNCS 0x989680 ;  /* 0x009896800000895d */ /* 0x004fea0003900000 */
[----:B------:R-:W2:Y:S02]  /*71b0*/  @!P0 SYNCS.PHASECHK.TRANS64 P0, [R0+URZ], R3 ;  /* 0x00000003000085a7 */ /* 0x000ea400080010ff */
[----:B--2---:R-:W-:Y:S05]  /*71c0*/  @!P0 BRA `(.L_x_162) ;  /* 0xfffffffc00f08947 */ /* 0x004fea000383ffff */
[----:B------:R-:W-:Y:S05]  /*71d0*/  BRA `(.L_x_163) ;  /* 0xffffffbc00c07947 */ /* 0x000fea000383ffff */
.L_x_58:
[----:B----4-:R-:W-:-:S07]  /*71e0*/  MOV R0, UR4 ;  /* 0x0000000400007c02 */ /* 0x010fce0008000f00 */
.L_x_164:
[----:B-1----:R1:W2:Y:S02]  /*71f0*/  SYNCS.PHASECHK.TRANS64.TRYWAIT P0, [R0+URZ], R3 ;  /* 0x00000003000075a7 */ /* 0x0022a400080011ff */
[----:B--2---:R-:W-:Y:S05]  /*7200*/  @!P0 NANOSLEEP.SYNCS 0x989680 ;  /* 0x009896800000895d */ /* 0x004fea0003900000 */
[----:B------:R-:W2:Y:S02]  /*7210*/  @!P0 SYNCS.PHASECHK.TRANS64 P0, [R0+URZ], R3 ;  /* 0x00000003000085a7 */ /* 0x000ea400080010ff */
[----:B--2---:R-:W-:Y:S05]  /*7220*/  @!P0 BRA `(.L_x_164) ;  /* 0xfffffffc00f08947 */ /* 0x004fea000383ffff */
[----:B------:R-:W-:Y:S05]  /*7230*/  BRA `(.L_x_165) ;  /* 0xffffffbc00cc7947 */ /* 0x000fea000383ffff */
.L_x_59:
[----:B----4-:R-:W-:-:S07]  /*7240*/  MOV R0, UR4 ;  /* 0x0000000400007c02 */ /* 0x010fce0008000f00 */
.L_x_166:
[----:B-1----:R1:W2:Y:S02]  /*7250*/  SYNCS.PHASECHK.TRANS64.TRYWAIT P0, [R0+URZ], R3 ;  /* 0x00000003000075a7 */ /* 0x0022a400080011ff */
[----:B--2---:R-:W-:Y:S05]  /*7260*/  @!P0 NANOSLEEP.SYNCS 0x989680 ;  /* 0x009896800000895d */ /* 0x004fea0003900000 */
[----:B------:R-:W2:Y:S02]  /*7270*/  @!P0 SYNCS.PHASECHK.TRANS64 P0, [R0+URZ], R3 ;  /* 0x00000003000085a7 */ /* 0x000ea400080010ff */
[----:B--2---:R-:W-:Y:S05]  /*7280*/  @!P0 BRA `(.L_x_166) ;  /* 0xfffffffc00f08947 */ /* 0x004fea000383ffff */
[----:B------:R-:W-:Y:S05]  /*7290*/  BRA `(.L_x_167) ;  /* 0xffffffbc00d87947 */ /* 0x000fea000383ffff */
.L_x_62:
[----:B-1----:R1:W2:Y:S02]  /*72a0*/  SYNCS.PHASECHK.TRANS64.TRYWAIT P0, [R0+URZ+0x210], R5 ;  /* 0x00021005000075a7 */ /* 0x0022a400080011ff */
[----:B--2---:R-:W-:Y:S05]  /*72b0*/  @!P0 NANOSLEEP.SYNCS 0x989680 ;  /* 0x009896800000895d */ /* 0x004fea0003900000 */
[----:B------:R-:W2:Y:S02]  /*72c0*/  @!P0 SYNCS.PHASECHK.TRANS64 P0, [R0+URZ+0x210], R5 ;  /* 0x00021005000085a7 */ /* 0x000ea400080010ff */
[----:B--2---:R-:W-:Y:S05]  /*72d0*/  @!P0 BRA `(.L_x_62) ;  /* 0xfffffffc00f08947 */ /* 0x004fea000383ffff */
[----:B------:R-:W-:Y:S05]  /*72e0*/  BRA `(.L_x_168) ;  /* 0xffffffc000347947 */ /* 0x000fea000383ffff */
.L_x_63:
[----:B------:R-:W-:-:S07]  /*72f0*/  MOV R0, UR5 ;  /* 0x0000000500007c02 */ /* 0x000fce0008000f00 */
.L_x_169:
[----:B-1----:R1:W2:Y:S02]  /*7300*/  SYNCS.PHASECHK.TRANS64.TRYWAIT P0, [R0+URZ+0x1c0], R5 ;  /* 0x0001c005000075a7 */ /* 0x0022a400080011ff */
[----:B--2---:R-:W-:Y:S05]  /*7310*/  @!P0 NANOSLEEP.SYNCS 0x989680 ;  /* 0x009896800000895d */ /* 0x004fea0003900000 */
[----:B------:R-:W2:Y:S02]  /*7320*/  @!P0 SYNCS.PHASECHK.TRANS64 P0, [R0+URZ+0x1c0], R5 ;  /* 0x0001c005000085a7 */ /* 0x000ea400080010ff */
[----:B--2---:R-:W-:Y:S05]  /*7330*/  @!P0 BRA `(.L_x_169) ;  /* 0xfffffffc00f08947 */ /* 0x004fea000383ffff */
[----:B------:R-:W-:Y:S05]  /*7340*/  BRA `(.L_x_170) ;  /* 0xffffffc000447947 */ /* 0x000fea000383ffff */
.L_x_64:
[----:B-1----:R1:W2:Y:S02]  /*7350*/  SYNCS.PHASECHK.TRANS64.TRYWAIT P1, [R0+URZ+0x1b0], R5 ;  /* 0x0001b005000075a7 */ /* 0x0022a400080211ff */
[----:B--2---:R-:W-:Y:S05]  /*7360*/  @!P1 NANOSLEEP.SYNCS 0x989680 ;  /* 0x009896800000995d */ /* 0x004fea0003900000 */
[----:B------:R-:W2:Y:S02]  /*7370*/  @!P1 SYNCS.PHASECHK.TRANS64 P1, [R0+URZ+0x1b0], R5 ;  /* 0x0001b005000095a7 */ /* 0x000ea400080210ff */
[----:B--2---:R-:W-:Y:S05]  /*7380*/  @!P1 BRA `(.L_x_64) ;  /* 0xfffffffc00f09947 */ /* 0x004fea000383ffff */
[----:B------:R-:W-:Y:S05]  /*7390*/  BRA `(.L_x_171) ;  /* 0xffffffc000747947 */ /* 0x000fea000383ffff */
.L_x_67:
[----:B------:R-:W-:-:S07]  /*73a0*/  MOV R0, UR5 ;  /* 0x0000000500007c02 */ /* 0x000fce0008000f00 */
.L_x_172:
[----:B-1----:R1:W2:Y:S02]  /*73b0*/  SYNCS.PHASECHK.TRANS64.TRYWAIT P0, [R0+URZ+0x1c0], R3 ;  /* 0x0001c003000075a7 */ /* 0x0022a400080011ff */
[----:B--2---:R-:W-:Y:S05]  /*73c0*/  @!P0 NANOSLEEP.SYNCS 0x989680 ;  /* 0x009896800000895d */ /* 0x004fea0003900000 */
[----:B------:R-:W2:Y:S02]  /*73d0*/  @!P0 SYNCS.PHASECHK.TRANS64 P0, [R0+URZ+0x1c0], R3 ;  /* 0x0001c003000085a7 */ /* 0x000ea400080010ff */
[----:B--2---:R-:W-:Y:S05]  /*73e0*/  @!P0 BRA `(.L_x_172) ;  /* 0xfffffffc00f08947 */ /* 0x004fea000383ffff */
[----:B------:R-:W-:Y:S05]  /*73f0*/  BRA `(.L_x_66) ;  /* 0xffffffc000c87947 */ /* 0x000fea000383ffff */
.L_x_74:
[----:B-1----:R1:W2:Y:S02]  /*7400*/  SYNCS.PHASECHK.TRANS64.TRYWAIT P1, [R0+URZ+0x1b0], R5 ;  /* 0x0001b005000075a7 */ /* 0x0022a400080211ff */
[----:B--2---:R-:W-:Y:S05]  /*7410*/  @!P1 NANOSLEEP.SYNCS 0x989680 ;  /* 0x009896800000995d */ /* 0x004fea0003900000 */
[----:B------:R-:W2:Y:S02]  /*7420*/  @!P1 SYNCS.PHASECHK.TRANS64 P1, [R0+URZ+0x1b0], R5 ;  /* 0x0001b005000095a7 */ /* 0x000ea400080210ff */
[----:B--2---:R-:W-:Y:S05]  /*7430*/  @!P1 BRA `(.L_x_74) ;  /* 0xfffffffc00f09947 */ /* 0x004fea000383ffff */
[----:B------:R-:W-:Y:S05]  /*7440*/  BRA `(.L_x_173) ;  /* 0xffffffc800387947 */ /* 0x000fea000383ffff */
.L_x_75:
[----:B------:R-:W-:-:S07]  /*7450*/  MOV R3, UR7 ;  /* 0x0000000700037c02 */ /* 0x000fce0008000f00 */
.L_x_174:
[----:B-1----:R1:W2:Y:S02]  /*7460*/  SYNCS.PHASECHK.TRANS64.TRYWAIT P0, [R3+URZ+0x1f0], R0 ;  /* 0x0001f000030075a7 */ /* 0x0022a400080011ff */
[----:B--2---:R-:W-:Y:S05]  /*7470*/  @!P0 NANOSLEEP.SYNCS 0x989680 ;  /* 0x009896800000895d */ /* 0x004fea0003900000 */
[----:B------:R-:W2:Y:S02]  /*7480*/  @!P0 SYNCS.PHASECHK.TRANS64 P0, [R3+URZ+0x1f0], R0 ;  /* 0x0001f000030085a7 */ /* 0x000ea400080010ff */
[----:B--2---:R-:W-:Y:S05]  /*7490*/  @!P0 BRA `(.L_x_174) ;  /* 0xfffffffc00f08947 */ /* 0x004fea000383ffff */
[----:B------:R-:W-:Y:S05]  /*74a0*/  BRA `(.L_x_175) ;  /* 0xffffffc800887947 */ /* 0x000fea000383ffff */
.L_x_78:
[----:B------:R-:W-:Y:S07]  /*74b0*/  MOV R0, UR6 ;  /* 0x0000000600007c02 */ /* 0x000fee0008000f00 */
.L_x_176:
[----:B-1----:R1:W2:Y:S02]  /*74c0*/  SYNCS.PHASECHK.TRANS64.TRYWAIT P0, [R0+URZ], R3 ;  /* 0x00000003000075a7 */ /* 0x0022a400080011ff */
[----:B--2---:R-:W-:Y:S05]  /*74d0*/  @!P0 NANOSLEEP.SYNCS 0x989680 ;  /* 0x009896800000895d */ /* 0x004fea0003900000 */
[----:B------:R-:W2:Y:S02]  /*74e0*/  @!P0 SYNCS.PHASECHK.TRANS64 P0, [R0+URZ], R3 ;  /* 0x00000003000085a7 */ /* 0x000ea400080010ff */
[----:B--2---:R-:W-:Y:S05]  /*74f0*/  @!P0 BRA `(.L_x_176) ;  /* 0xfffffffc00f08947 */ /* 0x004fea000383ffff */
[----:B------:R-:W-:Y:S05]  /*7500*/  BRA `(.L_x_77) ;  /* 0xffffffc800a47947 */ /* 0x000fea000383ffff */
.L_x_81:
[----:B------:R-:W-:-:S07]  /*7510*/  MOV R0, UR6 ;  /* 0x0000000600007c02 */ /* 0x000fce0008000f00 */
.L_x_177:
[----:B--2---:R2:W4:Y:S02]  /*7520*/  SYNCS.PHASECHK.TRANS64.TRYWAIT P0, [R0+URZ], R3 ;  /* 0x00000003000075a7 */ /* 0x00452400080011ff */
[----:B----4-:R-:W-:Y:S05]  /*7530*/  @!P0 NANOSLEEP.SYNCS 0x989680 ;  /* 0x009896800000895d */ /* 0x010fea0003900000 */
[----:B------:R-:W4:Y:S02]  /*7540*/  @!P0 SYNCS.PHASECHK.TRANS64 P0, [R0+URZ], R3 ;  /* 0x00000003000085a7 */ /* 0x000f2400080010ff */
[----:B----4-:R-:W-:Y:S05]  /*7550*/  @!P0 BRA `(.L_x_177) ;  /* 0xfffffffc00f08947 */ /* 0x010fea000383ffff */
[----:B------:R-:W-:Y:S05]  /*7560*/  BRA `(.L_x_178) ;  /* 0xffffffcc00807947 */ /* 0x000fea000383ffff */
.L_x_82:
[----:B------:R-:W-:-:S07]  /*7570*/  MOV R0, UR6 ;  /* 0x0000000600007c02 */ /* 0x000fce0008000f00 */
.L_x_179:
[----:B-1----:R1:W2:Y:S02]  /*7580*/  SYNCS.PHASECHK.TRANS64.TRYWAIT P0, [R0+URZ], R3 ;  /* 0x00000003000075a7 */ /* 0x0022a400080011ff */
[----:B--2---:R-:W-:Y:S05]  /*7590*/  @!P0 NANOSLEEP.SYNCS 0x989680 ;  /* 0x009896800000895d */ /* 0x004fea0003900000 */
[----:B------:R-:W2:Y:S02]  /*75a0*/  @!P0 SYNCS.PHASECHK.TRANS64 P0, [R0+URZ], R3 ;  /* 0x00000003000085a7 */ /* 0x000ea400080010ff */
[----:B--2---:R-:W-:Y:S05]  /*75b0*/  @!P0 BRA `(.L_x_179) ;  /* 0xfffffffc00f08947 */ /* 0x004fea000383ffff */
[----:B------:R-:W-:Y:S05]  /*75c0*/  BRA `(.L_x_180) ;  /* 0xffffffcc008c7947 */ /* 0x000fea000383ffff */
.L_x_83:
[----:B------:R-:W-:-:S07]  /*75d0*/  MOV R0, UR6 ;  /* 0x0000000600007c02 */ /* 0x000fce0008000f00 */
.L_x_181:
[----:B-1----:R1:W2:Y:S02]  /*75e0*/  SYNCS.PHASECHK.TRANS64.TRYWAIT P0, [R0+URZ], R3 ;  /* 0x00000003000075a7 */ /* 0x0022a400080011ff */
[----:B--2---:R-:W-:Y:S05]  /*75f0*/  @!P0 NANOSLEEP.SYNCS 0x989680 ;  /* 0x009896800000895d */ /* 0x004fea0003900000 */
[----:B------:R-:W2:Y:S02]  /*7600*/  @!P0 SYNCS.PHASECHK.TRANS64 P0, [R0+URZ], R3 ;  /* 0x00000003000085a7 */ /* 0x000ea400080010ff */
[----:B--2---:R-:W-:Y:S05]  /*7610*/  @!P0 BRA `(.L_x_181) ;  /* 0xfffffffc00f08947 */ /* 0x004fea000383ffff */
[----:B------:R-:W-:Y:S05]  /*7620*/  BRA `(.L_x_182) ;  /* 0xffffffcc00987947 */ /* 0x000fea000383ffff */
.L_x_84:
[----:B------:R-:W-:-:S07]  /*7630*/  MOV R0, UR7 ;  /* 0x0000000700007c02 */ /* 0x000fce0008000f00 */
.L_x_183:
[----:B-1----:R1:W2:Y:S02]  /*7640*/  SYNCS.PHASECHK.TRANS64.TRYWAIT P0, [R0+URZ], R3 ;  /* 0x00000003000075a7 */ /* 0x0022a400080011ff */
[----:B--2---:R-:W-:Y:S05]  /*7650*/  @!P0 NANOSLEEP.SYNCS 0x989680 ;  /* 0x009896800000895d */ /* 0x004fea0003900000 */
[----:B------:R-:W2:Y:S02]  /*7660*/  @!P0 SYNCS.PHASECHK.TRANS64 P0, [R0+URZ], R3 ;  /* 0x00000003000085a7 */ /* 0x000ea400080010ff */
[----:B--2---:R-:W-:Y:S05]  /*7670*/  @!P0 BRA `(.L_x_183) ;  /* 0xfffffffc00f08947 */ /* 0x004fea000383ffff */
[----:B------:R-:W-:Y:S05]  /*7680*/  BRA `(.L_x_184) ;  /* 0xffffffcc00a47947 */ /* 0x000fea000383ffff */
.L_x_89:
[----:B--2---:R2:W3:Y:S02]  /*7690*/  SYNCS.PHASECHK.TRANS64.TRYWAIT P0, [R0+URZ+0x1b0], R3 ;  /* 0x0001b003000075a7 */ /* 0x0044e400080011ff */
[----:B---3--:R-:W-:Y:S05]  /*76a0*/  @!P0 NANOSLEEP.SYNCS 0x989680 ;  /* 0x009896800000895d */ /* 0x008fea0003900000 */
[----:B------:R-:W3:Y:S02]  /*76b0*/  @!P0 SYNCS.PHASECHK.TRANS64 P0, [R0+URZ+0x1b0], R3 ;  /* 0x0001b003000085a7 */ /* 0x000ee400080010ff */
[----:B---3--:R-:W-:Y:S05]  /*76c0*/  @!P0 BRA `(.L_x_89) ;  /* 0xfffffffc00f08947 */ /* 0x008fea000383ffff */
[----:B------:R-:W-:Y:S05]  /*76d0*/  BRA `(.L_x_185) ;  /* 0xffffffd0009c7947 */ /* 0x000fea000383ffff */
.L_x_92:
[----:B------:R-:W-:Y:S07]  /*76e0*/  MOV R0, UR13 ;  /* 0x0000000d00007c02 */ /* 0x000fee0008000f00 */
.L_x_186:
[----:B--2---:R2:W3:Y:S02]  /*76f0*/  SYNCS.PHASECHK.TRANS64.TRYWAIT P0, [R0+URZ+0x1a8], R3 ;  /* 0x0001a803000075a7 */ /* 0x0044e400080011ff */
[----:B---3--:R-:W-:Y:S05]  /*7700*/  @!P0 NANOSLEEP.SYNCS 0x989680 ;  /* 0x009896800000895d */ /* 0x008fea0003900000 */
[----:B------:R-:W3:Y:S02]  /*7710*/  @!P0 SYNCS.PHASECHK.TRANS64 P0, [R0+URZ+0x1a8], R3 ;  /* 0x0001a803000085a7 */ /* 0x000ee400080010ff */
[----:B---3--:R-:W-:Y:S05]  /*7720*/  @!P0 BRA `(.L_x_186) ;  /* 0xfffffffc00f08947 */ /* 0x008fea000383ffff */
[----:B------:R-:W-:Y:S05]  /*7730*/  BRA `(.L_x_91) ;  /* 0xffffffd400847947 */ /* 0x000fea000383ffff */
.L_x_95:
[----:B------:R-:W-:Y:S07]  /*7740*/  MOV R3, UR14 ;  /* 0x0000000e00037c02 */ /* 0x000fee0008000f00 */
.L_x_187:
[----:B-1----:R1:W2:Y:S02]  /*7750*/  SYNCS.PHASECHK.TRANS64.TRYWAIT P2, [R3+URZ+0x190], R12 ;  /* 0x0001900c030075a7 */ /* 0x0022a400080411ff */
[----:B--2---:R-:W-:Y:S05]  /*7760*/  @!P2 NANOSLEEP.SYNCS 0x989680 ;  /* 0x009896800000a95d */ /* 0x004fea0003900000 */
[----:B------:R-:W2:Y:S02]  /*7770*/  @!P2 SYNCS.PHASECHK.TRANS64 P2, [R3+URZ+0x190], R12 ;  /* 0x0001900c0300a5a7 */ /* 0x000ea400080410ff */
[----:B--2---:R-:W-:Y:S05]  /*7780*/  @!P2 BRA `(.L_x_187) ;  /* 0xfffffffc00f0a947 */ /* 0x004fea000383ffff */
[----:B------:R-:W-:Y:S05]  /*7790*/  BRA `(.L_x_188) ;  /* 0xffffffd800207947 */ /* 0x000fea000383ffff */
.L_x_97:
[----:B------:R-:W-:-:S07]  /*77a0*/  MOV R0, UR4 ;  /* 0x0000000400007c02 */ /* 0x000fce0008000f00 */
.L_x_189:
[----:B-1----:R1:W3:Y:S02]  /*77b0*/  SYNCS.PHASECHK.TRANS64.TRYWAIT P0, [R0+URZ], R3 ;  /* 0x00000003000075a7 */ /* 0x0022e400080011ff */
[----:B---3--:R-:W-:Y:S05]  /*77c0*/  @!P0 NANOSLEEP.SYNCS 0x989680 ;  /* 0x009896800000895d */ /* 0x008fea0003900000 */
[----:B------:R-:W3:Y:S02]  /*77d0*/  @!P0 SYNCS.PHASECHK.TRANS64 P0, [R0+URZ], R3 ;  /* 0x00000003000085a7 */ /* 0x000ee400080010ff */
[----:B---3--:R-:W-:Y:S05]  /*77e0*/  @!P0 BRA `(.L_x_189) ;  /* 0xfffffffc00f08947 */ /* 0x008fea000383ffff */
[----:B------:R-:W-:Y:S05]  /*77f0*/  BRA `(.L_x_190) ;  /* 0xffffffd800bc7947 */ /* 0x000fea000383ffff */
.L_x_99:
[----:B--2---:R2:W4:Y:S02]  /*7800*/  SYNCS.PHASECHK.TRANS64.TRYWAIT P0, [R0+URZ+0x1b0], R3 ;  /* 0x0001b003000075a7 */ /* 0x00452400080011ff */
[----:B----4-:R-:W-:Y:S05]  /*7810*/  @!P0 NANOSLEEP.SYNCS 0x989680 ;  /* 0x009896800000895d */ /* 0x010fea0003900000 */
[----:B------:R-:W4:Y:S02]  /*7820*/  @!P0 SYNCS.PHASECHK.TRANS64 P0, [R0+URZ+0x1b0], R3 ;  /* 0x0001b003000085a7 */ /* 0x000f2400080010ff */
[----:B----4-:R-:W-:Y:S05]  /*7830*/  @!P0 BRA `(.L_x_99) ;  /* 0xfffffffc00f08947 */ /* 0x010fea000383ffff */
[----:B------:R-:W-:Y:S05]  /*7840*/  BRA `(.L_x_191) ;  /* 0xffffffdc008c7947 */ /* 0x000fea000383ffff */
.L_x_105:
[----:B------:R-:W-:Y:S07]  /*7850*/  MOV R0, UR4 ;  /* 0x0000000400007c02 */ /* 0x000fee0008000f00 */
.L_x_192:
[----:B-1----:R1:W2:Y:S02]  /*7860*/  SYNCS.PHASECHK.TRANS64.TRYWAIT P1, [R0+URZ+0x180], R11 ;  /* 0x0001800b000075a7 */ /* 0x0022a400080211ff */
[----:B--2---:R-:W-:Y:S05]  /*7870*/  @!P1 NANOSLEEP.SYNCS 0x989680 ;  /* 0x009896800000995d */ /* 0x004fea0003900000 */
[----:B------:R-:W2:Y:S02]  /*7880*/  @!P1 SYNCS.PHASECHK.TRANS64 P1, [R0+URZ+0x180], R11 ;  /* 0x0001800b000095a7 */ /* 0x000ea400080210ff */
[----:B--2---:R-:W-:Y:S05]  /*7890*/  @!P1 BRA `(.L_x_192) ;  /* 0xfffffffc00f09947 */ /* 0x004fea000383ffff */
[----:B------:R-:W-:Y:S05]  /*78a0*/  BRA `(.L_x_104) ;  /* 0xffffffe400dc7947 */ /* 0x000fea000383ffff */
.L_x_107:
[----:B------:R-:W-:Y:S07]  /*78b0*/  MOV R3, UR55 ;  /* 0x0000003700037c02 */ /* 0x000fee0008000f00 */
.L_x_193:
[----:B---3--:R3:W1:Y:S02]  /*78c0*/  SYNCS.PHASECHK.TRANS64.TRYWAIT P1, [R3+URZ+0x1d0], R20 ;  /* 0x0001d014030075a7 */ /* 0x00866400080211ff */
[----:B-1----:R-:W-:Y:S05]  /*78d0*/  @!P1 NANOSLEEP.SYNCS 0x989680 ;  /* 0x009896800000995d */ /* 0x002fea0003900000 */
[----:B------:R-:W1:Y:S02]  /*78e0*/  @!P1 SYNCS.PHASECHK.TRANS64 P1, [R3+URZ+0x1d0], R20 ;  /* 0x0001d014030095a7 */ /* 0x000e6400080210ff */
[----:B-1----:R-:W-:Y:S05]  /*78f0*/  @!P1 BRA `(.L_x_193) ;  /* 0xfffffffc00f09947 */ /* 0x002fea000383ffff */
[----:B------:R-:W-:Y:S05]  /*7900*/  BRA `(.L_x_106) ;  /* 0xffffffe800107947 */ /* 0x000fea000383ffff */
        .weak           $__internal_0_$__cuda_sm10x_tcgen05_guardrail_trap_col_being_dealloced_not_returned_by_alloc
        .type           $__internal_0_$__cuda_sm10x_tcgen05_guardrail_trap_col_being_dealloced_not_returned_by_alloc,@function
        .size           $__internal_0_$__cuda_sm10x_tcgen05_guardrail_trap_col_being_dealloced_not_returned_by_alloc,($__internal_1_$__cuda_sm10x_tcgen05_guardrail_trap_phase_invalid_during_alloc - $__internal_0_$__cuda_sm10x_tcgen05_guardrail_trap_col_being_dealloced_not_returned_by_alloc)
$__internal_0_$__cuda_sm10x_tcgen05_guardrail_trap_col_being_dealloced_not_returned_by_alloc:
[----:B------:R-:W-:Y:S05]  /*7910*/  BPT.TRAP 0x1 ;  /* 0x000000040000795c */ /* 0x000fea0000300000 */
[----:B------:R-:W-:-:S04]  /*7920*/  HFMA2 R3, -RZ, RZ, 0, 0 ;  /* 0x00000000ff037431 */ /* 0x000fc800000001ff */
[----:B------:R-:W-:Y:S05]  /*7930*/  RET.REL.NODEC R2 `(_ZN7cutlass13device_kernelINS_4gemm6kernel13GemmUniversalIN4cute5tupleIJiiiiEEENS1_10collective13CollectiveMmaINS1_35MainloopSm100TmaUmmaWarpSpecializedILi24ELi2ELi4ENS5_IJNS4_1CILi1EEESB_SB_EEEEENS5_IJNSA_ILi64EEENSA_ILi8EEESE_EEENS_10bfloat16_tENS5_IJlSB_lEEESH_SI_NS4_8TiledMMAINS4_8MMA_AtomIJNS4_20SM100_MMA_F16BF16_SSISH_SH_fLi64ELi8ELNS4_4UMMA5MajorE0ELSN_0ELNSM_7ScaleInE0ELSO_0EEEEEENS4_6LayoutISC_NS5_IJNSA_ILi0EEESS_SS_EEEEENS5_IJNS4_10UnderscoreESV_SV_EEEEENS4_13SM90_TMA_LOADENS4_14ComposedLayoutINS4_7SwizzleILi3ELi4ELi3EEENS4_18smem_ptr_flag_bitsILi16EEENSR_INS5_IJSF_SE_EEENS5_IJSE_SB_EEEEEEEvNS4_8identityESY_S17_vS18_EENS_8epilogue10collective18CollectiveEpilogueINS1A_23Sm100TmaWarpSpecializedILi2ELi1ELi4ELb1ELb0EEEJSG_NS5_IJNSR_ISE_SB_EENSR_ISF_SB_EEEEESH_SI_SH_SI_NS1A_6fusion15FusionCallbacksIS1E_NS1I_17LinearCombinationISH_fSH_fLNS_15FloatRoundStyleE2EEESG_S1H_JEEENS4_5SM1004TMEM4LOAD26SM100_TMEM_LOAD_16dp256b1xESY_NSZ_INS10_ILi0ELi4ELi3EEES13_NSR_INS5_IJSF_SF_EEENS5_IJSF_SB_EEEEEEENS4_17SM75_U32x2_LDSM_NENS4_14SM90_TMA_STOREES1W_NS4_17SM90_U32x2_STSM_NENS4_39AutoVectorizingCopyWithAssumedAlignmentILi128EEEEEEvvEEEEvNT_6ParamsE) ;  /* 0xffffff8402b07950 */ /* 0x000fea0003c3ffff */
        .weak           $__internal_1_$__cuda_sm10x_tcgen05_guardrail_trap_phase_invalid_during_alloc
        .type           $__internal_1_$__cuda_sm10x_tcgen05_guardrail_trap_phase_invalid_during_alloc,@function
        .size           $__internal_1_$__cuda_sm10x_tcgen05_guardrail_trap_phase_invalid_during_alloc,($__internal_2_$__cuda_sm10x_tcgen05_guardrail_trap_unallocated_columns_being_dealloced - $__internal_1_$__cuda_sm10x_tcgen05_guardrail_trap_phase_invalid_during_alloc)
$__internal_1_$__cuda_sm10x_tcgen05_guardrail_trap_phase_invalid_during_alloc:
[----:B------:R-:W-:Y:S05]  /*7940*/  BPT.TRAP 0x1 ;  /* 0x000000040000795c */ /* 0x000fea0000300000 */
[----:B------:R-:W-:-:S04]  /*7950*/  MOV R3, 0x0 ;  /* 0x0000000000037802 */ /* 0x000fc80000000f00 */
[----:B------:R-:W-:Y:S05]  /*7960*/  RET.REL.NODEC R2 `(_ZN7cutlass13device_kernelINS_4gemm6kernel13GemmUniversalIN4cute5tupleIJiiiiEEENS1_10collective13CollectiveMmaINS1_35MainloopSm100TmaUmmaWarpSpecializedILi24ELi2ELi4ENS5_IJNS4_1CILi1EEESB_SB_EEEEENS5_IJNSA_ILi64EEENSA_ILi8EEESE_EEENS_10bfloat16_tENS5_IJlSB_lEEESH_SI_NS4_8TiledMMAINS4_8MMA_AtomIJNS4_20SM100_MMA_F16BF16_SSISH_SH_fLi64ELi8ELNS4_4UMMA5MajorE0ELSN_0ELNSM_7ScaleInE0ELSO_0EEEEEENS4_6LayoutISC_NS5_IJNSA_ILi0EEESS_SS_EEEEENS5_IJNS4_10UnderscoreESV_SV_EEEEENS4_13SM90_TMA_LOADENS4_14ComposedLayoutINS4_7SwizzleILi3ELi4ELi3EEENS4_18smem_ptr_flag_bitsILi16EEENSR_INS5_IJSF_SE_EEENS5_IJSE_SB_EEEEEEEvNS4_8identityESY_S17_vS18_EENS_8epilogue10collective18CollectiveEpilogueINS1A_23Sm100TmaWarpSpecializedILi2ELi1ELi4ELb1ELb0EEEJSG_NS5_IJNSR_ISE_SB_EENSR_ISF_SB_EEEEESH_SI_SH_SI_NS1A_6fusion15FusionCallbacksIS1E_NS1I_17LinearCombinationISH_fSH_fLNS_15FloatRoundStyleE2EEESG_S1H_JEEENS4_5SM1004TMEM4LOAD26SM100_TMEM_LOAD_16dp256b1xESY_NSZ_INS10_ILi0ELi4ELi3EEES13_NSR_INS5_IJSF_SF_EEENS5_IJSF_SB_EEEEEEENS4_17SM75_U32x2_LDSM_NENS4_14SM90_TMA_STOREES1W_NS4_17SM90_U32x2_STSM_NENS4_39AutoVectorizingCopyWithAssumedAlignmentILi128EEEEEEvvEEEEvNT_6ParamsE) ;  /* 0xffffff8402a47950 */ /* 0x000fea0003c3ffff */
        .weak           $__internal_2_$__cuda_sm10x_tcgen05_guardrail_trap_unallocated_columns_being_dealloced
        .type           $__internal_2_$__cuda_sm10x_tcgen05_guardrail_trap_unallocated_columns_being_dealloced,@function
        .size           $__internal_2_$__cuda_sm10x_tcgen05_guardrail_trap_unallocated_columns_being_dealloced,(.L_x_195 - $__internal_2_$__cuda_sm10x_tcgen05_guardrail_trap_unallocated_columns_being_dealloced)
$__internal_2_$__cuda_sm10x_tcgen05_guardrail_trap_unallocated_columns_being_dealloced:
[----:B------:R-:W-:Y:S05]  /*7970*/  BPT.TRAP 0x1 ;  /* 0x000000040000795c */ /* 0x000fea0000300000 */
[----:B------:R-:W-:-:S04]  /*7980*/  HFMA2 R3, -RZ, RZ, 0, 0 ;  /* 0x00000000ff037431 */ /* 0x000fc800000001ff */
[----:B------:R-:W-:Y:S05]  /*7990*/  RET.REL.NODEC R2 `(_ZN7cutlass13device_kernelINS_4gemm6kernel13GemmUniversalIN4cute5tupleIJiiiiEEENS1_10collective13CollectiveMmaINS1_35MainloopSm100TmaUmmaWarpSpecializedILi24ELi2ELi4ENS5_IJNS4_1CILi1EEESB_SB_EEEEENS5_IJNSA_ILi64EEENSA_ILi8EEESE_EEENS_10bfloat16_tENS5_IJlSB_lEEESH_SI_NS4_8TiledMMAINS4_8MMA_AtomIJNS4_20SM100_MMA_F16BF16_SSISH_SH_fLi64ELi8ELNS4_4UMMA5MajorE0ELSN_0ELNSM_7ScaleInE0ELSO_0EEEEEENS4_6LayoutISC_NS5_IJNSA_ILi0EEESS_SS_EEEEENS5_IJNS4_10UnderscoreESV_SV_EEEEENS4_13SM90_TMA_LOADENS4_14ComposedLayoutINS4_7SwizzleILi3ELi4ELi3EEENS4_18smem_ptr_flag_bitsILi16EEENSR_INS5_IJSF_SE_EEENS5_IJSE_SB_EEEEEEEvNS4_8identityESY_S17_vS18_EENS_8epilogue10collective18CollectiveEpilogueINS1A_23Sm100TmaWarpSpecializedILi2ELi1ELi4ELb1ELb0EEEJSG_NS5_IJNSR_ISE_SB_EENSR_ISF_SB_EEEEESH_SI_SH_SI_NS1A_6fusion15FusionCallbacksIS1E_NS1I_17LinearCombinationISH_fSH_fLNS_15FloatRoundStyleE2EEESG_S1H_JEEENS4_5SM1004TMEM4LOAD26SM100_TMEM_LOAD_16dp256b1xESY_NSZ_INS10_ILi0ELi4ELi3EEES13_NSR_INS5_IJSF_SF_EEENS5_IJSF_SB_EEEEEEENS4_17SM75_U32x2_LDSM_NENS4_14SM90_TMA_STOREES1W_NS4_17SM90_U32x2_STSM_NENS4_39AutoVectorizingCopyWithAssumedAlignmentILi128EEEEEEvvEEEEvNT_6ParamsE) ;  /* 0xffffff8402987950 */ /* 0x000fea0003c3ffff */
.L_x_194:
[----:B------:R-:W-:-:S00]  /*79a0*/  BRA `(.L_x_194) ;  /* 0xfffffffc00fc7947 */ /* 0x000fc0000383ffff */
[----:B------:R-:W-:-:S00]  /*79b0*/  NOP ;  /* 0x0000000000007918 */ /* 0x000fc00000000000 */
        /* <DEDUP_REMOVED lines=12> */
.L_x_195:


//--------------------- .nv.global.init           --------------------------
	.section	.nv.global.init,"aw",@progbits
.nv.global.init:
	.type		$str$26,@object
	.size		$str$26,($str$25 - $str$26)
$str$26:
        /*0000*/ 	.byte	0x2f, 0x74, 0x6d, 0x70, 0x2f, 0x63, 0x75, 0x74, 0x6c, 0x61, 0x73, 0x73, 0x5f, 0x73, 0x77, 0x65
        /*0010*/ 	.byte	0x65, 0x70, 0x5f, 0x73, 0x72, 0x63, 0x2f, 0x69, 0x6e, 0x63, 0x6c, 0x75, 0x64, 0x65, 0x2f, 0x63
        /*0020*/ 	.byte	0x75, 0x74, 0x65, 0x2f, 0x61, 0x74, 0x6f, 0x6d, 0x2f, 0x63, 0x6f, 0x70, 0x79, 0x5f, 0x74, 0x72
        /*0030*/ 	.byte	0x61, 0x69, 0x74, 0x73, 0x5f, 0x73, 0x6d, 0x31, 0x30, 0x30, 0x2e, 0x68, 0x70, 0x70, 0x00
	.type		$str$25,@object
	.size		$str$25,(__unnamed_1 - $str$25)
$str$25:
        /*003f*/ 	.byte	0x28, 0x28, 0x75, 0x69, 0x6e, 0x74, 0x33, 0x32, 0x5f, 0x74, 0x28, 0x74, 0x68, 0x72, 0x65, 0x61
        /*004f*/ 	.byte	0x64, 0x49, 0x64, 0x78, 0x2e, 0x78, 0x29, 0x20, 0x2f, 0x20, 0x33, 0x32, 0x29, 0x20, 0x25, 0x20
        /*005f*/ 	.byte	0x34, 0x29, 0x20, 0x3d, 0x3d, 0x20, 0x28, 0x28, 0x28, 0x74, 0x6d, 0x65, 0x6d, 0x5f, 0x61, 0x64
        /*006f*/ 	.byte	0x64, 0x72, 0x20, 0x3e, 0x3e, 0x20, 0x31, 0x36, 0x29, 0x20, 0x2f, 0x20, 0x33, 0x32, 0x29, 0x20
        /*007f*/ 	.byte	0x25, 0x20, 0x34, 0x29, 0x00
	.type		__unnamed_1,@object
	.size		__unnamed_1,(.L_1 - __unnamed_1)
__unnamed_1:
        /*0084*/ 	.byte	0x63, 0x6f, 0x6e, 0x73, 0x74, 0x65, 0x78, 0x70, 0x72, 0x20, 0x76, 0x6f, 0x69, 0x64, 0x20, 0x63
        /* <DEDUP_REMOVED lines=39> */
        /*0304*/ 	.byte	0x3a, 0x43, 0x3c, 0x30, 0x3e, 0x3e, 0x3e, 0x3e, 0x5d, 0x00
.L_1:


//--------------------- .nv.shared._ZN7cutlass13device_kernelINS_4gemm6kernel13GemmUniversalIN4cute5tupleIJiiiiEEENS1_10collective13CollectiveMmaINS1_35MainloopSm100TmaUmmaWarpSpecializedILi24ELi2ELi4ENS5_IJNS4_1CILi1EEESB_SB_EEEEENS5_IJNSA_ILi64EEENSA_ILi8EEESE_EEENS_10bfloat16_tENS5_IJlSB_lEEESH_SI_NS4_8TiledMMAINS4_8MMA_AtomIJNS4_20SM100_MMA_F16BF16_SSISH_SH_fLi64ELi8ELNS4_4UMMA5MajorE0ELSN_0ELNSM_7ScaleInE0ELSO_0EEEEEENS4_6LayoutISC_NS5_IJNSA_ILi0EEESS_SS_EEEEENS5_IJNS4_10UnderscoreESV_SV_EEEEENS4_13SM90_TMA_LOADENS4_14ComposedLayoutINS4_7SwizzleILi3ELi4ELi3EEENS4_18smem_ptr_flag_bitsILi16EEENSR_INS5_IJSF_SE_EEENS5_IJSE_SB_EEEEEEEvNS4_8identityESY_S17_vS18_EENS_8epilogue10collective18CollectiveEpilogueINS1A_23Sm100TmaWarpSpecializedILi2ELi1ELi4ELb1ELb0EEEJSG_NS5_IJNSR_ISE_SB_EENSR_ISF_SB_EEEEESH_SI_SH_SI_NS1A_6fusion15FusionCallbacksIS1E_NS1I_17LinearCombinationISH_fSH_fLNS_15FloatRoundStyleE2EEESG_S1H_JEEENS4_5SM1004TMEM4LOAD26SM100_TMEM_LOAD_16dp256b1xESY_NSZ_INS10_ILi0ELi4ELi3EEES13_NSR_INS5_IJSF_SF_EEENS5_IJSF_SB_EEEEEEENS4_17SM75_U32x2_LDSM_NENS4_14SM90_TMA_STOREES1W_NS4_17SM90_U32x2_STSM_NENS4_39AutoVectorizingCopyWithAssumedAlignmentILi128EEEEEEvvEEEEvNT_6ParamsE --------------------------
	.section	.nv.shared._ZN7cutlass13device_kernelINS_4gemm6kernel13GemmUniversalIN4cute5tupleIJiiiiEEENS1_10collective13CollectiveMmaINS1_35MainloopSm100TmaUmmaWarpSpecializedILi24ELi2ELi4ENS5_IJNS4_1CILi1EEESB_SB_EEEEENS5_IJNSA_ILi64EEENSA_ILi8EEESE_EEENS_10bfloat16_tENS5_IJlSB_lEEESH_SI_NS4_8TiledMMAINS4_8MMA_AtomIJNS4_20SM100_MMA_F16BF16_SSISH_SH_fLi64ELi8ELNS4_4UMMA5MajorE0ELSN_0ELNSM_7ScaleInE0ELSO_0EEEEEENS4_6LayoutISC_NS5_IJNSA_ILi0EEESS_SS_EEEEENS5_IJNS4_10UnderscoreESV_SV_EEEEENS4_13SM90_TMA_LOADENS4_14ComposedLayoutINS4_7SwizzleILi3ELi4ELi3EEENS4_18smem_ptr_flag_bitsILi16EEENSR_INS5_IJSF_SE_EEENS5_IJSE_SB_EEEEEEEvNS4_8identityESY_S17_vS18_EENS_8epilogue10collective18CollectiveEpilogueINS1A_23Sm100TmaWarpSpecializedILi2ELi1ELi4ELb1ELb0EEEJSG_NS5_IJNSR_ISE_SB_EENSR_ISF_SB_EEEEESH_SI_SH_SI_NS1A_6fusion15FusionCallbacksIS1E_NS1I_17LinearCombinationISH_fSH_fLNS_15FloatRoundStyleE2EEESG_S1H_JEEENS4_5SM1004TMEM4LOAD26SM100_TMEM_LOAD_16dp256b1xESY_NSZ_INS10_ILi0ELi4ELi3EEES13_NSR_INS5_IJSF_SF_EEENS5_IJSF_SB_EEEEEEENS4_17SM75_U32x2_LDSM_NENS4_14SM90_TMA_STOREES1W_NS4_17SM90_U32x2_STSM_NENS4_39AutoVectorizingCopyWithAssumedAlignmentILi128EEEEEEvvEEEEvNT_6ParamsE,"aw",@nobits
	.sectionflags	@""
	.align	16
	.zero		1024


//--------------------- .nv.shared.reserved.0     --------------------------
	.section	.nv.shared.reserved.0,"aw",@nobits
	.weak		__nv_reservedSMEM_offset_0_alias
	.size		__nv_reservedSMEM_offset_0_alias, 0, 64
	.other		__nv_reservedSMEM_offset_0_alias,@"STO_CUDA_RESERVED_SHARED STV_DEFAULT"
__nv_reservedSMEM_offset_0_alias:
	.zero		0
.nv.shared.reserved.0:
	.zero		64
	.weak		__nv_reservedSMEM_tcgen05_partition
	.type		__nv_reservedSMEM_tcgen05_partition,@object
	.size		__nv_reservedSMEM_tcgen05_partition,(.L_0 - __nv_reservedSMEM_tcgen05_partition)
__nv_reservedSMEM_tcgen05_partition:
	.zero		32
.L_0:


//--------------------- .nv.global                --------------------------
	.section	.nv.global,"aw",@nobits
.nv.global:
	.type		_ZN40_INTERNAL_8c1c6b36_4_k_cu_fc850f42_113544cute1_E,@object
	.size		_ZN40_INTERNAL_8c1c6b36_4_k_cu_fc850f42_113544cute1_E,(_ZN40_INTERNAL_8c1c6b36_4_k_cu_fc850f42_113544cuda3std3__45__cpo6cbeginE - _ZN40_INTERNAL_8c1c6b36_4_k_cu_fc850f42_113544cute1_E)
_ZN40_INTERNAL_8c1c6b36_4_k_cu_fc850f42_113544cute1_E:
	.zero		1
	.type		_ZN40_INTERNAL_8c1c6b36_4_k_cu_fc850f42_113544cuda3std3__45__cpo6cbeginE,@object
	.size		_ZN40_INTERNAL_8c1c6b36_4_k_cu_fc850f42_113544cuda3std3__45__cpo6cbeginE,(_ZN40_INTERNAL_8c1c6b36_4_k_cu_fc850f42_113544cuda3std3__48in_placeE - _ZN40_INTERNAL_8c1c6b36_4_k_cu_fc850f42_113544cuda3std3__45__cpo6cbeginE)
_ZN40_INTERNAL_8c1c6b36_4_k_cu_fc850f42_113544cuda3std3__45__cpo6cbeginE:
	.zero		1
	.type		_ZN40_INTERNAL_8c1c6b36_4_k_cu_fc850f42_113544cuda3std3__48in_placeE,@object
	.size		_ZN40_INTERNAL_8c1c6b36_4_k_cu_fc850f42_113544cuda3std3__48in_placeE,(_ZN40_INTERNAL_8c1c6b36_4_k_cu_fc850f42_113544cuda3std6ranges3__45__cpo9iter_moveE - _ZN40_INTERNAL_8c1c6b36_4_k_cu_fc850f42_113544cuda3std3__48in_placeE)
_ZN40_INTERNAL_8c1c6b36_4_k_cu_fc850f42_113544cuda3std3__48in_placeE:
	.zero		1
	.type		_ZN40_INTERNAL_8c1c6b36_4_k_cu_fc850f42_113544cuda3std6ranges3__45__cpo9iter_moveE,@object
	.size		_ZN40_INTERNAL_8c1c6b36_4_k_cu_fc850f42_113544cuda3std6ranges3__45__cpo9iter_moveE,(_ZN40_INTERNAL_8c1c6b36_4_k_cu_fc850f42_113544cuda3std3__45__cpo5beginE - _ZN40_INTERNAL_8c1c6b36_4_k_cu_fc850f42_113544cuda3std6ranges3__45__cpo9iter_moveE)
_ZN40_INTERNAL_8c1c6b36_4_k_cu_fc850f42_113544cuda3std6ranges3__45__cpo9iter_moveE:
	.zero		1
	.type		_ZN40_INTERNAL_8c1c6b36_4_k_cu_fc850f42_113544cuda3std3__45__cpo5beginE,@object
	.size		_ZN40_INTERNAL_8c1c6b36_4_k_cu_fc850f42_113544cuda3std3__45__cpo5beginE,(_ZN40_INTERNAL_8c1c6b36_4_k_cu_fc850f42_113544cuda3std3__442_GLOBAL__N__8c1c6b36_4_k_cu_fc850f42_113546ignoreE - _ZN40_INTERNAL_8c1c6b36_4_k_cu_fc850f42_113544cuda3std3__45__cpo5beginE)
_ZN40_INTERNAL_8c1c6b36_4_k_cu_fc850f42_113544cuda3std3__45__cpo5beginE:
	.zero		1
	.type		_ZN40_INTERNAL_8c1c6b36_4_k_cu_fc850f42_113544cuda3std3__442_GLOBAL__N__8c1c6b36_4_k_cu_fc850f42_113546ignoreE,@object
	.size		_ZN40_INTERNAL_8c1c6b36_4_k_cu_fc850f42_113544cuda3std3__442_GLOBAL__N__8c1c6b36_4_k_cu_fc850f42_113546ignoreE,(_ZN40_INTERNAL_8c1c6b36_4_k_cu_fc850f42_113544cute7productE - _ZN40_INTERNAL_8c1c6b36_4_k_cu_fc850f42_113544cuda3std3__442_GLOBAL__N__8c1c6b36_4_k_cu_fc850f42_113546ignoreE)
_ZN40_INTERNAL_8c1c6b36_4_k_cu_fc850f42_113544cuda3std3__442_GLOBAL__N__8c1c6b36_4_k_cu_fc850f42_113546ignoreE:
	.zero		1
	.type		_ZN40_INTERNAL_8c1c6b36_4_k_cu_fc850f42_113544cute7productE,@object
	.size		_ZN40_INTERNAL_8c1c6b36_4_k_cu_fc850f42_113544cute7productE,(_ZN40_INTERNAL_8c1c6b36_4_k_cu_fc850f42_113544cuda3std3__45__cpo3endE - _ZN40_INTERNAL_8c1c6b36_4_k_cu_fc850f42_113544cute7productE)
_ZN40_INTERNAL_8c1c6b36_4_k_cu_fc850f42_113544cute7productE:
	.zero		1
	.type		_ZN40_INTERNAL_8c1c6b36_4_k_cu_fc850f42_113544cuda3std3__45__cpo3endE,@object
	.size		_ZN40_INTERNAL_8c1c6b36_4_k_cu_fc850f42_113544cuda3std3__45__cpo3endE,(_ZN40_INTERNAL_8c1c6b36_4_k_cu_fc850f42_113544cuda3std3__419piecewise_constructE - _ZN40_INTERNAL_8c1c6b36_4_k_cu_fc850f42_113544cuda3std3__45__cpo3endE)
_ZN40_INTERNAL_8c1c6b36_4_k_cu_fc850f42_113544cuda3std3__45__cpo3endE:
	.zero		1
	.type		_ZN40_INTERNAL_8c1c6b36_4_k_cu_fc850f42_113544cuda3std3__419piecewise_constructE,@object
	.size		_ZN40_INTERNAL_8c1c6b36_4_k_cu_fc850f42_113544cuda3std3__419piecewise_constructE,(_ZN40_INTERNAL_8c1c6b36_4_k_cu_fc850f42_113544cuda3std3__45__cpo4cendE - _ZN40_INTERNAL_8c1c6b36_4_k_cu_fc850f42_113544cuda3std3__419piecewise_constructE)
_ZN40_INTERNAL_8c1c6b36_4_k_cu_fc850f42_113544cuda3std3__419piecewise_constructE:
	.zero		1
	.type		_ZN40_INTERNAL_8c1c6b36_4_k_cu_fc850f42_113544cuda3std3__45__cpo4cendE,@object
	.size		_ZN40_INTERNAL_8c1c6b36_4_k_cu_fc850f42_113544cuda3std3__45__cpo4cendE,(_ZN40_INTERNAL_8c1c6b36_4_k_cu_fc850f42_113544cuda3std6ranges3__45__cpo4swapE - _ZN40_INTERNAL_8c1c6b36_4_k_cu_fc850f42_113544cuda3std3__45__cpo4cendE)
_ZN40_INTERNAL_8c1c6b36_4_k_cu_fc850f42_113544cuda3std3__45__cpo4cendE:
	.zero		1
	.type		_ZN40_INTERNAL_8c1c6b36_4_k_cu_fc850f42_113544cuda3std6ranges3__45__cpo4swapE,@object
	.size		_ZN40_INTERNAL_8c1c6b36_4_k_cu_fc850f42_113544cuda3std6ranges3__45__cpo4swapE,(.L_9 - _ZN40_INTERNAL_8c1c6b36_4_k_cu_fc850f42_113544cuda3std6ranges3__45__cpo4swapE)
_ZN40_INTERNAL_8c1c6b36_4_k_cu_fc850f42_113544cuda3std6ranges3__45__cpo4swapE:
	.zero		1
.L_9:


//--------------------- .nv.constant0._ZN7cutlass13device_kernelINS_4gemm6kernel13GemmUniversalIN4cute5tupleIJiiiiEEENS1_10collective13CollectiveMmaINS1_35MainloopSm100TmaUmmaWarpSpecializedILi24ELi2ELi4ENS5_IJNS4_1CILi1EEESB_SB_EEEEENS5_IJNSA_ILi64EEENSA_ILi8EEESE_EEENS_10bfloat16_tENS5_IJlSB_lEEESH_SI_NS4_8TiledMMAINS4_8MMA_AtomIJNS4_20SM100_MMA_F16BF16_SSISH_SH_fLi64ELi8ELNS4_4UMMA5MajorE0ELSN_0ELNSM_7ScaleInE0ELSO_0EEEEEENS4_6LayoutISC_NS5_IJNSA_ILi0EEESS_SS_EEEEENS5_IJNS4_10UnderscoreESV_SV_EEEEENS4_13SM90_TMA_LOADENS4_14ComposedLayoutINS4_7SwizzleILi3ELi4ELi3EEENS4_18smem_ptr_flag_bitsILi16EEENSR_INS5_IJSF_SE_EEENS5_IJSE_SB_EEEEEEEvNS4_8identityESY_S17_vS18_EENS_8epilogue10collective18CollectiveEpilogueINS1A_23Sm100TmaWarpSpecializedILi2ELi1ELi4ELb1ELb0EEEJSG_NS5_IJNSR_ISE_SB_EENSR_ISF_SB_EEEEESH_SI_SH_SI_NS1A_6fusion15FusionCallbacksIS1E_NS1I_17LinearCombinationISH_fSH_fLNS_15FloatRoundStyleE2EEESG_S1H_JEEENS4_5SM1004TMEM4LOAD26SM100_TMEM_LOAD_16dp256b1xESY_NSZ_INS10_ILi0ELi4ELi3EEES13_NSR_INS5_IJSF_SF_EEENS5_IJSF_SB_EEEEEEENS4_17SM75_U32x2_LDSM_NENS4_14SM90_TMA_STOREES1W_NS4_17SM90_U32x2_STSM_NENS4_39AutoVectorizingCopyWithAssumedAlignmentILi128EEEEEEvvEEEEvNT_6ParamsE --------------------------
	.section	.nv.constant0._ZN7cutlass13device_kernelINS_4gemm6kernel13GemmUniversalIN4cute5tupleIJiiiiEEENS1_10collective13CollectiveMmaINS1_35MainloopSm100TmaUmmaWarpSpecializedILi24ELi2ELi4ENS5_IJNS4_1CILi1EEESB_SB_EEEEENS5_IJNSA_ILi64EEENSA_ILi8EEESE_EEENS_10bfloat16_tENS5_IJlSB_lEEESH_SI_NS4_8TiledMMAINS4_8MMA_AtomIJNS4_20SM100_MMA_F16BF16_SSISH_SH_fLi64ELi8ELNS4_4UMMA5MajorE0ELSN_0ELNSM_7ScaleInE0ELSO_0EEEEEENS4_6LayoutISC_NS5_IJNSA_ILi0EEESS_SS_EEEEENS5_IJNS4_10UnderscoreESV_SV_EEEEENS4_13SM90_TMA_LOADENS4_14ComposedLayoutINS4_7SwizzleILi3ELi4ELi3EEENS4_18smem_ptr_flag_bitsILi16EEENSR_INS5_IJSF_SE_EEENS5_IJSE_SB_EEEEEEEvNS4_8identityESY_S17_vS18_EENS_8epilogue10collective18CollectiveEpilogueINS1A_23Sm100TmaWarpSpecializedILi2ELi1ELi4ELb1ELb0EEEJSG_NS5_IJNSR_ISE_SB_EENSR_ISF_SB_EEEEESH_SI_SH_SI_NS1A_6fusion15FusionCallbacksIS1E_NS1I_17LinearCombinationISH_fSH_fLNS_15FloatRoundStyleE2EEESG_S1H_JEEENS4_5SM1004TMEM4LOAD26SM100_TMEM_LOAD_16dp256b1xESY_NSZ_INS10_ILi0ELi4ELi3EEES13_NSR_INS5_IJSF_SF_EEENS5_IJSF_SB_EEEEEEENS4_17SM75_U32x2_LDSM_NENS4_14SM90_TMA_STOREES1W_NS4_17SM90_U32x2_STSM_NENS4_39AutoVectorizingCopyWithAssumedAlignmentILi128EEEEEEvvEEEEvNT_6ParamsE,"a",@progbits
	.sectionflags	@""
	.align	4
.nv.constant0._ZN7cutlass13device_kernelINS_4gemm6kernel13GemmUniversalIN4cute5tupleIJiiiiEEENS1_10collective13CollectiveMmaINS1_35MainloopSm100TmaUmmaWarpSpecializedILi24ELi2ELi4ENS5_IJNS4_1CILi1EEESB_SB_EEEEENS5_IJNSA_ILi64EEENSA_ILi8EEESE_EEENS_10bfloat16_tENS5_IJlSB_lEEESH_SI_NS4_8TiledMMAINS4_8MMA_AtomIJNS4_20SM100_MMA_F16BF16_SSISH_SH_fLi64ELi8ELNS4_4UMMA5MajorE0ELSN_0ELNSM_7ScaleInE0ELSO_0EEEEEENS4_6LayoutISC_NS5_IJNSA_ILi0EEESS_SS_EEEEENS5_IJNS4_10UnderscoreESV_SV_EEEEENS4_13SM90_TMA_LOADENS4_14ComposedLayoutINS4_7SwizzleILi3ELi4ELi3EEENS4_18smem_ptr_flag_bitsILi16EEENSR_INS5_IJSF_SE_EEENS5_IJSE_SB_EEEEEEEvNS4_8identityESY_S17_vS18_EENS_8epilogue10collective18CollectiveEpilogueINS1A_23Sm100TmaWarpSpecializedILi2ELi1ELi4ELb1ELb0EEEJSG_NS5_IJNSR_ISE_SB_EENSR_ISF_SB_EEEEESH_SI_SH_SI_NS1A_6fusion15FusionCallbacksIS1E_NS1I_17LinearCombinationISH_fSH_fLNS_15FloatRoundStyleE2EEESG_S1H_JEEENS4_5SM1004TMEM4LOAD26SM100_TMEM_LOAD_16dp256b1xESY_NSZ_INS10_ILi0ELi4ELi3EEES13_NSR_INS5_IJSF_SF_EEENS5_IJSF_SB_EEEEEEENS4_17SM75_U32x2_LDSM_NENS4_14SM90_TMA_STOREES1W_NS4_17SM90_U32x2_STSM_NENS4_39AutoVectorizingCopyWithAssumedAlignmentILi128EEEEEEvvEEEEvNT_6ParamsE:
	.zero		2944


//--------------------- SYMBOLS --------------------------

	.type		.nv.reservedSmem.offset0,@object
	.size		.nv.reservedSmem.offset0,0x4
	.type		.nv.reservedSmem.cap,@object
	.size		.nv.reservedSmem.cap,0x4
	.type		__assertfail,@function
